def matmul_kernel(
    a_ptr,
    b_ptr,
    c_ptr,
    M,
    N,
    K,
    stride_am,
    stride_ak,
    stride_bk,
    stride_bn,
    stride_cm,
    stride_cn,
    BLOCK_M: tl.constexpr,
    BLOCK_N: tl.constexpr,
    BLOCK_K: tl.constexpr,
    GROUP_M: tl.constexpr,
):
    pid = tl.program_id(axis=0)
    num_pid_m = tl.cdiv(M, BLOCK_M)
    num_pid_n = tl.cdiv(N, BLOCK_N)
    num_pid_in_group = GROUP_M * num_pid_n
    group_id = pid // num_pid_in_group
    first_pid_m = group_id * GROUP_M
    group_size_m = min(num_pid_m - first_pid_m, GROUP_M)
    pid_m = first_pid_m + ((pid % num_pid_in_group) % group_size_m)
    pid_n = (pid % num_pid_in_group) // group_size_m

    offs_am = (pid_m * BLOCK_M + tl.arange(0, BLOCK_M)) % M
    offs_bn = (pid_n * BLOCK_N + tl.arange(0, BLOCK_N)) % N
    offs_k = tl.arange(0, BLOCK_K)
    a_ptrs = a_ptr + offs_am[:, None] * stride_am + offs_k[None, :] * stride_ak
    b_ptrs = b_ptr + offs_k[:, None] * stride_bk + offs_bn[None, :] * stride_bn

    acc = tl.zeros((BLOCK_M, BLOCK_N), dtype=tl.float32)
    for kk in range(0, tl.cdiv(K, BLOCK_K)):
        a = tl.load(a_ptrs, mask=offs_k[None, :] < K - kk * BLOCK_K, other=0.0)
        b = tl.load(b_ptrs, mask=offs_k[:, None] < K - kk * BLOCK_K, other=0.0)
        acc = tl.dot(a, b, acc)
        a_ptrs += BLOCK_K * stride_ak
        b_ptrs += BLOCK_K * stride_bk

    c = acc.to(c_ptr.dtype.element_ty)
    offs_cm = pid_m * BLOCK_M + tl.arange(0, BLOCK_M)
    offs_cn = pid_n * BLOCK_N + tl.arange(0, BLOCK_N)
    c_ptrs = c_ptr + offs_cm[:, None] * stride_cm + offs_cn[None, :] * stride_cn
    mask = (offs_cm[:, None] < M) & (offs_cn[None, :] < N)
    tl.store(c_ptrs, c, mask=mask)

# config = {"BLOCK_K": 128, "BLOCK_M": 256, "BLOCK_N": 64, "GROUP_M": 8, "arch": "sm_100", "dtype": "bf16", "num_ctas": 1, "num_stages": 3, "num_warps": 16}
# arch = sm_100


// ===== COMPILED SASS (sm_100a) =====

	.target	sm_100a

	.elftype	@"ET_EXEC"


//--------------------- .note.nv.tkinfo           --------------------------
	.section	.note.nv.tkinfo,"",@"SHT_NOTE"
	.sectionflags	@"SHF_NOTE_NV_TKINFO"
	.tkinfo
        /*0018*/ 	.word	0x00000081
        /*0030*/ 	.string	""
        /*0030*/ 	.string	"ptxas-blackwell"
        /*0030*/ 	.string	"Cuda compilation tools, release 12.9, V12.9.86"
        /*0030*/ 	.string	"Build cuda_12.9.r12.9/compiler.36037853_0"
        /*0030*/ 	.string	"-v  -suppress-debug-info  -lineinfo  -arch sm_100a "



//--------------------- .note.nv.cuver            --------------------------
	.section	.note.nv.cuver,"",@"SHT_NOTE"
	.sectionflags	@"SHF_NOTE_NV_CUVER"
        /*0018*/ 	.short	0x0001
        /*001a*/ 	.short	0x0064
        /*001c*/ 	.short	0x0001
        /*001e*/ 	.short	0x0000
        /*0020*/ 	.short	0x0001
        /*0022*/ 	.short	0x0000


//--------------------- .nv.info                  --------------------------
	.section	.nv.info,"",@"SHT_CUDA_INFO"
	.align	4


	//----- nvinfo : EIATTR_REGCOUNT
	.align		4
        /*0000*/ 	.byte	0x04, 0x2f
        /*0002*/ 	.short	(.L_1 - .L_0)
	.align		4
.L_0:
        /*0004*/ 	.word	index@(matmul_kernel)
        /*0008*/ 	.word	0x00000080


	//----- nvinfo : EIATTR_FRAME_SIZE
	.align		4
.L_1:
        /*000c*/ 	.byte	0x04, 0x11
        /*000e*/ 	.short	(.L_3 - .L_2)
	.align		4
.L_2:
        /*0010*/ 	.word	index@(matmul_kernel)
        /*0014*/ 	.word	0x00000070


	//----- nvinfo : EIATTR_MIN_STACK_SIZE
	.align		4
.L_3:
        /*0018*/ 	.byte	0x04, 0x12
        /*001a*/ 	.short	(.L_5 - .L_4)
	.align		4
.L_4:
        /*001c*/ 	.word	index@(matmul_kernel)
        /*0020*/ 	.word	0x00000070
.L_5:


//--------------------- .nv.info.matmul_kernel    --------------------------
	.section	.nv.info.matmul_kernel,"",@"SHT_CUDA_INFO"
	.sectionflags	@""
	.align	4


	//----- nvinfo : EIATTR_CUDA_API_VERSION
	.align		4
        /*0000*/ 	.byte	0x04, 0x37
        /*0002*/ 	.short	(.L_7 - .L_6)
.L_6:
        /*0004*/ 	.word	0x00000081


	//----- nvinfo : EIATTR_KPARAM_INFO
	.align		4
.L_7:
        /*0008*/ 	.byte	0x04, 0x17
        /*000a*/ 	.short	(.L_9 - .L_8)
.L_8:
        /*000c*/ 	.word	0x00000000
        /*0010*/ 	.short	0x000d
        /*0012*/ 	.short	0x0048
        /*0014*/ 	.byte	0x00, 0xf4, 0x21, 0x00


	//----- nvinfo : EIATTR_KPARAM_INFO
	.align		4
.L_9:
        /*0018*/ 	.byte	0x04, 0x17
        /*001a*/ 	.short	(.L_11 - .L_10)
.L_10:
        /*001c*/ 	.word	0x00000000
        /*0020*/ 	.short	0x000c
        /*0022*/ 	.short	0x0040
        /*0024*/ 	.byte	0x00, 0xf4, 0x21, 0x00


	//----- nvinfo : EIATTR_KPARAM_INFO
	.align		4
.L_11:
        /*0028*/ 	.byte	0x04, 0x17
        /*002a*/ 	.short	(.L_13 - .L_12)
.L_12:
        /*002c*/ 	.word	0x00000000
        /*0030*/ 	.short	0x000b
        /*0032*/ 	.short	0x0038
        /*0034*/ 	.byte	0x00, 0xf0, 0x11, 0x00


	//----- nvinfo : EIATTR_KPARAM_INFO
	.align		4
.L_13:
        /*0038*/ 	.byte	0x04, 0x17
        /*003a*/ 	.short	(.L_15 - .L_14)
.L_14:
        /*003c*/ 	.word	0x00000000
        /*0040*/ 	.short	0x000a
        /*0042*/ 	.short	0x0034
        /*0044*/ 	.byte	0x00, 0xf0, 0x11, 0x00


	//----- nvinfo : EIATTR_KPARAM_INFO
	.align		4
.L_15:
        /*0048*/ 	.byte	0x04, 0x17
        /*004a*/ 	.short	(.L_17 - .L_16)
.L_16:
        /*004c*/ 	.word	0x00000000
        /*0050*/ 	.short	0x0009
        /*0052*/ 	.short	0x0030
        /*0054*/ 	.byte	0x00, 0xf0, 0x11, 0x00


	//----- nvinfo : EIATTR_KPARAM_INFO
	.align		4
.L_17:
        /*0058*/ 	.byte	0x04, 0x17
        /*005a*/ 	.short	(.L_19 - .L_18)
.L_18:
        /*005c*/ 	.word	0x00000000
        /*0060*/ 	.short	0x0008
        /*0062*/ 	.short	0x002c
        /*0064*/ 	.byte	0x00, 0xf0, 0x11, 0x00


	//----- nvinfo : EIATTR_KPARAM_INFO
	.align		4
.L_19:
        /*0068*/ 	.byte	0x04, 0x17
        /*006a*/ 	.short	(.L_21 - .L_20)
.L_20:
        /*006c*/ 	.word	0x00000000
        /*0070*/ 	.short	0x0007
        /*0072*/ 	.short	0x0028
        /*0074*/ 	.byte	0x00, 0xf0, 0x11, 0x00


	//----- nvinfo : EIATTR_KPARAM_INFO
	.align		4
.L_21:
        /*0078*/ 	.byte	0x04, 0x17
        /*007a*/ 	.short	(.L_23 - .L_22)
.L_22:
        /*007c*/ 	.word	0x00000000
        /*0080*/ 	.short	0x0006
        /*0082*/ 	.short	0x0024
        /*0084*/ 	.byte	0x00, 0xf0, 0x11, 0x00


	//----- nvinfo : EIATTR_KPARAM_INFO
	.align		4
.L_23:
        /*0088*/ 	.byte	0x04, 0x17
        /*008a*/ 	.short	(.L_25 - .L_24)
.L_24:
        /*008c*/ 	.word	0x00000000
        /*0090*/ 	.short	0x0005
        /*0092*/ 	.short	0x0020
        /*0094*/ 	.byte	0x00, 0xf0, 0x11, 0x00


	//----- nvinfo : EIATTR_KPARAM_INFO
	.align		4
.L_25:
        /*0098*/ 	.byte	0x04, 0x17
        /*009a*/ 	.short	(.L_27 - .L_26)
.L_26:
        /*009c*/ 	.word	0x00000000
        /*00a0*/ 	.short	0x0004
        /*00a2*/ 	.short	0x001c
        /*00a4*/ 	.byte	0x00, 0xf0, 0x11, 0x00


	//----- nvinfo : EIATTR_KPARAM_INFO
	.align		4
.L_27:
        /*00a8*/ 	.byte	0x04, 0x17
        /*00aa*/ 	.short	(.L_29 - .L_28)
.L_28:
        /*00ac*/ 	.word	0x00000000
        /*00b0*/ 	.short	0x0003
        /*00b2*/ 	.short	0x0018
        /*00b4*/ 	.byte	0x00, 0xf0, 0x11, 0x00


	//----- nvinfo : EIATTR_KPARAM_INFO
	.align		4
.L_29:
        /*00b8*/ 	.byte	0x04, 0x17
        /*00ba*/ 	.short	(.L_31 - .L_30)
.L_30:
        /*00bc*/ 	.word	0x00000000
        /*00c0*/ 	.short	0x0002
        /*00c2*/ 	.short	0x0010
        /*00c4*/ 	.byte	0x00, 0xf4, 0x21, 0x00


	//----- nvinfo : EIATTR_KPARAM_INFO
	.align		4
.L_31:
        /*00c8*/ 	.byte	0x04, 0x17
        /*00ca*/ 	.short	(.L_33 - .L_32)
.L_32:
        /*00cc*/ 	.word	0x00000000
        /*00d0*/ 	.short	0x0001
        /*00d2*/ 	.short	0x0008
        /*00d4*/ 	.byte	0x00, 0xf4, 0x21, 0x00


	//----- nvinfo : EIATTR_KPARAM_INFO
	.align		4
.L_33:
        /*00d8*/ 	.byte	0x04, 0x17
        /*00da*/ 	.short	(.L_35 - .L_34)
.L_34:
        /*00dc*/ 	.word	0x00000000
        /*00e0*/ 	.short	0x0000
        /*00e2*/ 	.short	0x0000
        /*00e4*/ 	.byte	0x00, 0xf4, 0x21, 0x00


	//----- nvinfo : EIATTR_SPARSE_MMA_MASK
	.align		4
.L_35:
        /*00e8*/ 	.byte	0x03, 0x50
        /*00ea*/ 	.short	0x0000


	//----- nvinfo : EIATTR_MAXREG_COUNT
	.align		4
        /*00ec*/ 	.byte	0x03, 0x1b
        /*00ee*/ 	.short	0x0080


	//----- nvinfo : EIATTR_NUM_BARRIERS
	.align		4
        /*00f0*/ 	.byte	0x02, 0x4c
        /*00f2*/ 	.byte	0x01
	.zero		1


	//----- nvinfo : EIATTR_ANNOTATIONS
	.align		4
        /*00f4*/ 	.byte	0x04, 0x55
        /*00f6*/ 	.short	(.L_37 - .L_36)


	//   ....[0]....
.L_36:
        /*00f8*/ 	.word	0x00000001
        /*00fc*/ 	.byte	0x30, 0x06, 0x00, 0x00, 0x01, 0x00, 0x00, 0x00, 0x60, 0x06, 0x00, 0x00, 0x01, 0x00, 0x00, 0x00
        /* <DEDUP_REMOVED lines=22> */
        /*026c*/ 	.byte	0x80, 0x65, 0x00, 0x00


	//----- nvinfo : EIATTR_VRC_CTA_INIT_COUNT
	.align		4
.L_37:
        /*0270*/ 	.byte	0x02, 0x4a
	.zero		1
	.zero		1


	//----- nvinfo : EIATTR_EXIT_INSTR_OFFSETS
	.align		4
        /*0274*/ 	.byte	0x04, 0x1c
        /*0276*/ 	.short	(.L_39 - .L_38)


	//   ....[0]....
.L_38:
        /*0278*/ 	.word	0x000074a0


	//   ....[1]....
        /*027c*/ 	.word	0x000074d0


	//----- nvinfo : EIATTR_REQNTID
	.align		4
.L_39:
        /*0280*/ 	.byte	0x04, 0x10
        /*0282*/ 	.short	(.L_41 - .L_40)
.L_40:
        /*0284*/ 	.word	0x00000200
        /*0288*/ 	.word	0x00000001
        /*028c*/ 	.word	0x00000001


	//----- nvinfo : EIATTR_CBANK_PARAM_SIZE
	.align		4
.L_41:
        /*0290*/ 	.byte	0x03, 0x19
        /*0292*/ 	.short	0x0050


	//----- nvinfo : EIATTR_PARAM_CBANK
	.align		4
        /*0294*/ 	.byte	0x04, 0x0a
        /*0296*/ 	.short	(.L_43 - .L_42)
	.align		4
.L_42:
        /*0298*/ 	.word	index@(.nv.constant0.matmul_kernel)
        /*029c*/ 	.short	0x0380
        /*029e*/ 	.short	0x0050


	//----- nvinfo : EIATTR_SW_WAR
	.align		4
.L_43:
        /*02a0*/ 	.byte	0x04, 0x36
        /*02a2*/ 	.short	(.L_45 - .L_44)
.L_44:
        /*02a4*/ 	.word	0x00000008
.L_45:


//--------------------- .nv.compat                --------------------------
	.section	.nv.compat,"",@"SHT_CUDA_COMPAT_INFO"
	.align	4
        /*0000*/ 	.byte	0x02, 0x02, 0x01, 0x00, 0x02, 0x05, 0x05, 0x00, 0x02, 0x03, 0x00, 0x00, 0x02, 0x06, 0x01, 0x00


//--------------------- .nv.callgraph             --------------------------
	.section	.nv.callgraph,"",@"SHT_CUDA_CALLGRAPH"
	.align	4
	.sectionentsize	8
	.align		4
        /*0000*/ 	.word	0x00000000
	.align		4
        /*0004*/ 	.word	0xffffffff
	.align		4
        /*0008*/ 	.word	0x00000000
	.align		4
        /*000c*/ 	.word	0xfffffffe
	.align		4
        /*0010*/ 	.word	0x00000000
	.align		4
        /*0014*/ 	.word	0xfffffffd
	.align		4
        /*0018*/ 	.word	0x00000000
	.align		4
        /*001c*/ 	.word	0xfffffffc


//--------------------- .text.matmul_kernel       --------------------------
	.section	.text.matmul_kernel,"ax",@progbits
	.align	128
        .global         matmul_kernel
        .type           matmul_kernel,@function
        .size           matmul_kernel,(.L_x_4 - matmul_kernel)
        .other          matmul_kernel,@"STO_CUDA_ENTRY STV_DEFAULT"
matmul_kernel:
.text.matmul_kernel:
[----:B------:R-:W0:Y:S08]  /*0000*/  LDC R1, c[0x0][0x37c] ;  /* 0x0000df00ff017b82 */ /* 0x000e300000000800 */
[----:B------:R-:W1:Y:S01]  /*0010*/  LDC.64 R28, c[0x0][0x398] ;  /* 0x0000e600ff1c7b82 */ /* 0x000e620000000a00 */
[----:B------:R-:W2:Y:S01]  /*0020*/  S2R R5, SR_CTAID.X ;  /* 0x0000000000057919 */ /* 0x000ea20000002500 */
[----:B------:R-:W3:Y:S01]  /*0030*/  LDCU UR4, c[0x0][0x3a0] ;  /* 0x00007400ff0477ac */ /* 0x000ee20008000800 */
[----:B0-----:R-:W-:Y:S01]  /*0040*/  VIADD R1, R1, 0xffffff90 ;  /* 0xffffff9001017836 */ /* 0x001fe20000000000 */
[----:B------:R-:W0:Y:S01]  /*0050*/  S2R R80, SR_TID.X ;  /* 0x0000000000507919 */ /* 0x000e220000002100 */
[----:B------:R-:W-:Y:S01]  /*0060*/  UMOV UR5, 0x400 ;  /* 0x0000040000057882 */ /* 0x000fe20000000000 */
[----:B------:R-:W4:Y:S02]  /*0070*/  LDCU.64 UR8, c[0x0][0x358] ;  /* 0x00006b00ff0877ac */ /* 0x000f240008000a00 */
[----:B------:R-:W5:Y:S01]  /*0080*/  S2UR UR6, SR_CgaCtaId ;  /* 0x00000000000679c3 */ /* 0x000f620000008800 */
[----:B------:R-:W0:Y:S01]  /*0090*/  LDCU UR7, c[0x0][0x3a0] ;  /* 0x00007400ff0777ac */ /* 0x000e220008000800 */
[----:B---3--:R-:W-:Y:S01]  /*00a0*/  UIADD3 UR4, UPT, UPT, UR4, 0x7f, URZ ;  /* 0x0000007f04047890 */ /* 0x008fe2000fffe0ff */
[----:B-1----:R-:W-:-:S03]  /*00b0*/  VIADD R0, R29, 0x3f ;  /* 0x0000003f1d007836 */ /* 0x002fc60000000000 */
[----:B------:R-:W-:Y:S02]  /*00c0*/  UISETP.GT.AND UP0, UPT, UR4, 0x7f, UPT ;  /* 0x0000007f0400788c */ /* 0x000fe4000bf04270 */
[----:B------:R-:W-:Y:S01]  /*00d0*/  SHF.R.S32.HI R3, RZ, 0x1f, R0 ;  /* 0x0000001fff037819 */ /* 0x000fe20000011400 */
[----:B-----5:R-:W-:-:S03]  /*00e0*/  ULEA UR5, UR6, UR5, 0x18 ;  /* 0x0000000506057291 */ /* 0x020fc6000f8ec0ff */
[----:B------:R-:W-:Y:S02]  /*00f0*/  LEA.HI R3, R3, R0, RZ, 0x6 ;  /* 0x0000000003037211 */ /* 0x000fe400078f30ff */
[----:B--2---:R-:W-:Y:S02]  /*0100*/  IABS R8, R5 ;  /* 0x0000000500087213 */ /* 0x004fe40000000000 */
[----:B------:R-:W-:-:S05]  /*0110*/  SHF.R.S32.HI R3, RZ, 0x6, R3 ;  /* 0x00000006ff037819 */ /* 0x000fca0000011403 */
[----:B------:R-:W-:-:S05]  /*0120*/  IMAD.SHL.U32 R4, R3, 0x8, RZ ;  /* 0x0000000803047824 */ /* 0x000fca00078e00ff */
[-C--:B------:R-:W-:Y:S02]  /*0130*/  IABS R7, R4.reuse ;  /* 0x0000000400077213 */ /* 0x080fe40000000000 */
[----:B------:R-:W-:Y:S02]  /*0140*/  IABS R10, R4 ;  /* 0x00000004000a7213 */ /* 0x000fe40000000000 */
[----:B------:R-:W1:Y:S08]  /*0150*/  I2F.RP R0, R7 ;  /* 0x0000000700007306 */ /* 0x000e700000209400 */
[----:B-1----:R-:W1:Y:S02]  /*0160*/  MUFU.RCP R0, R0 ;  /* 0x0000000000007308 */ /* 0x002e640000001000 */
[----:B-1----:R-:W-:-:S02]  /*0170*/  VIADD R2, R0, 0xffffffe ;  /* 0x0ffffffe00027836 */ /* 0x002fc40000000000 */
[----:B------:R-:W-:-:S04]  /*0180*/  IMAD.MOV R0, RZ, RZ, -R10 ;  /* 0x000000ffff007224 */ /* 0x000fc800078e0a0a */
[----:B------:R1:W2:Y:S02]  /*0190*/  F2I.FTZ.U32.TRUNC.NTZ R3, R2 ;  /* 0x0000000200037305 */ /* 0x0002a4000021f000 */
[----:B-1----:R-:W-:Y:S02]  /*01a0*/  IMAD.MOV.U32 R2, RZ, RZ, RZ ;  /* 0x000000ffff027224 */ /* 0x002fe400078e00ff */
[----:B--2---:R-:W-:-:S04]  /*01b0*/  IMAD.MOV R6, RZ, RZ, -R3 ;  /* 0x000000ffff067224 */ /* 0x004fc800078e0a03 */
[----:B------:R-:W-:Y:S02]  /*01c0*/  IMAD R9, R6, R7, RZ ;  /* 0x0000000706097224 */ /* 0x000fe400078e02ff */
[----:B------:R-:W-:Y:S02]  /*01d0*/  IMAD.MOV.U32 R6, RZ, RZ, R8 ;  /* 0x000000ffff067224 */ /* 0x000fe400078e0008 */
[----:B------:R-:W-:-:S06]  /*01e0*/  IMAD.HI.U32 R3, R3, R9, R2 ;  /* 0x0000000903037227 */ /* 0x000fcc00078e0002 */
[----:B------:R-:W-:-:S04]  /*01f0*/  IMAD.HI.U32 R3, R3, R6, RZ ;  /* 0x0000000603037227 */ /* 0x000fc800078e00ff */
[----:B------:R-:W-:-:S05]  /*0200*/  IMAD R0, R3, R0, R6 ;  /* 0x0000000003007224 */ /* 0x000fca00078e0206 */
[----:B------:R-:W-:-:S13]  /*0210*/  ISETP.GT.U32.AND P1, PT, R7, R0, PT ;  /* 0x000000000700720c */ /* 0x000fda0003f24070 */
[----:B------:R-:W-:Y:S02]  /*0220*/  @!P1 IMAD.IADD R0, R0, 0x1, -R7 ;  /* 0x0000000100009824 */ /* 0x000fe400078e0a07 */
[----:B------:R-:W-:Y:S01]  /*0230*/  @!P1 VIADD R3, R3, 0x1 ;  /* 0x0000000103039836 */ /* 0x000fe20000000000 */
[----:B------:R-:W-:Y:S02]  /*0240*/  ISETP.NE.AND P1, PT, R4, RZ, PT ;  /* 0x000000ff0400720c */ /* 0x000fe40003f25270 */
[----:B------:R-:W-:Y:S02]  /*0250*/  ISETP.GE.U32.AND P0, PT, R0, R7, PT ;  /* 0x000000070000720c */ /* 0x000fe40003f06070 */
[----:B------:R-:W-:-:S04]  /*0260*/  LOP3.LUT R0, R5, R4, RZ, 0x3c, !PT ;  /* 0x0000000405007212 */ /* 0x000fc800078e3cff */
[----:B------:R-:W-:Y:S01]  /*0270*/  ISETP.GE.AND P2, PT, R0, RZ, PT ;  /* 0x000000ff0000720c */ /* 0x000fe20003f46270 */
[----:B------:R-:W-:-:S06]  /*0280*/  VIADD R0, R28, 0xff ;  /* 0x000000ff1c007836 */ /* 0x000fcc0000000000 */
[----:B------:R-:W-:-:S04]  /*0290*/  @P0 VIADD R3, R3, 0x1 ;  /* 0x0000000103030836 */ /* 0x000fc80000000000 */
[----:B------:R-:W-:Y:S01]  /*02a0*/  IMAD.MOV.U32 R2, RZ, RZ, R3 ;  /* 0x000000ffff027224 */ /* 0x000fe200078e0003 */
[----:B------:R-:W-:-:S03]  /*02b0*/  SHF.R.S32.HI R3, RZ, 0x1f, R0 ;  /* 0x0000001fff037819 */ /* 0x000fc60000011400 */
[----:B------:R-:W-:Y:S01]  /*02c0*/  @!P2 IMAD.MOV R2, RZ, RZ, -R2 ;  /* 0x000000ffff02a224 */ /* 0x000fe200078e0a02 */
[----:B------:R-:W-:Y:S02]  /*02d0*/  @!P1 LOP3.LUT R2, RZ, R4, RZ, 0x33, !PT ;  /* 0x00000004ff029212 */ /* 0x000fe400078e33ff */
[----:B------:R-:W-:-:S03]  /*02e0*/  LEA.HI R3, R3, R0, RZ, 0x8 ;  /* 0x0000000003037211 */ /* 0x000fc600078f40ff */
[----:B------:R-:W-:Y:S02]  /*02f0*/  IMAD.SHL.U32 R6, R2, 0x8, RZ ;  /* 0x0000000802067824 */ /* 0x000fe400078e00ff */
[----:B------:R-:W-:-:S03]  /*0300*/  IMAD.MOV R2, RZ, RZ, -R2 ;  /* 0x000000ffff027224 */ /* 0x000fc600078e0a02 */
[----:B------:R-:W-:Y:S01]  /*0310*/  LEA.HI.SX32 R3, R3, -R6, 0x18 ;  /* 0x8000000603037211 */ /* 0x000fe200078fc2ff */
[----:B------:R-:W-:-:S03]  /*0320*/  IMAD R4, R4, R2, R5 ;  /* 0x0000000204047224 */ /* 0x000fc600078e0205 */
[----:B------:R-:W-:Y:S02]  /*0330*/  VIMNMX R11, PT, PT, R3, 0x8, PT ;  /* 0x00000008030b7848 */ /* 0x000fe40003fe0100 */
[----:B------:R-:W-:Y:S02]  /*0340*/  IABS R9, R4 ;  /* 0x0000000400097213 */ /* 0x000fe40000000000 */
[----:B------:R-:W-:-:S04]  /*0350*/  IABS R7, R11 ;  /* 0x0000000b00077213 */ /* 0x000fc80000000000 */
[----:B------:R-:W1:Y:S08]  /*0360*/  I2F.RP R0, R7 ;  /* 0x0000000700007306 */ /* 0x000e700000209400 */
[----:B-1----:R-:W1:Y:S02]  /*0370*/  MUFU.RCP R0, R0 ;  /* 0x0000000000007308 */ /* 0x002e640000001000 */
[----:B-1----:R-:W-:-:S06]  /*0380*/  VIADD R3, R0, 0xffffffe ;  /* 0x0ffffffe00037836 */ /* 0x002fcc0000000000 */
[----:B------:R-:W1:Y:S02]  /*0390*/  F2I.FTZ.U32.TRUNC.NTZ R3, R3 ;  /* 0x0000000300037305 */ /* 0x000e64000021f000 */
[----:B-1----:R-:W-:-:S04]  /*03a0*/  IMAD.MOV R8, RZ, RZ, -R3 ;  /* 0x000000ffff087224 */ /* 0x002fc800078e0a03 */
[----:B------:R-:W-:Y:S01]  /*03b0*/  IMAD.MOV.U32 R2, RZ, RZ, R8 ;  /* 0x000000ffff027224 */ /* 0x000fe200078e0008 */
[----:B------:R-:W-:-:S03]  /*03c0*/  IABS R8, R11 ;  /* 0x0000000b00087213 */ /* 0x000fc60000000000 */
[----:B------:R-:W-:Y:S02]  /*03d0*/  IMAD R5, R2, R7, RZ ;  /* 0x0000000702057224 */ /* 0x000fe400078e02ff */
[----:B------:R-:W-:Y:S02]  /*03e0*/  IMAD.MOV.U32 R2, RZ, RZ, RZ ;  /* 0x000000ffff027224 */ /* 0x000fe400078e00ff */
[----:B------:R-:W-:Y:S02]  /*03f0*/  IMAD.MOV R0, RZ, RZ, -R8 ;  /* 0x000000ffff007224 */ /* 0x000fe400078e0a08 */
[----:B------:R-:W-:Y:S01]  /*0400*/  IMAD.HI.U32 R2, R3, R5, R2 ;  /* 0x0000000503027227 */ /* 0x000fe200078e0002 */
[----:B0-----:R-:W-:-:S05]  /*0410*/  LOP3.LUT R3, R80, 0xff, RZ, 0xc0, !PT ;  /* 0x000000ff50037812 */ /* 0x001fca00078ec0ff */
[----:B------:R-:W-:-:S04]  /*0420*/  IMAD.HI.U32 R2, R2, R9, RZ ;  /* 0x0000000902027227 */ /* 0x000fc800078e00ff */
[----:B------:R-:W-:-:S05]  /*0430*/  IMAD R0, R2, R0, R9 ;  /* 0x0000000002007224 */ /* 0x000fca00078e0209 */
[----:B------:R-:W-:-:S13]  /*0440*/  ISETP.GT.U32.AND P1, PT, R7, R0, PT ;  /* 0x000000000700720c */ /* 0x000fda0003f24070 */
[----:B------:R-:W-:Y:S02]  /*0450*/  @!P1 IMAD.IADD R0, R0, 0x1, -R7 ;  /* 0x0000000100009824 */ /* 0x000fe400078e0a07 */
[----:B------:R-:W-:Y:S01]  /*0460*/  @!P1 VIADD R2, R2, 0x1 ;  /* 0x0000000102029836 */ /* 0x000fe20000000000 */
[----:B------:R-:W-:Y:S02]  /*0470*/  ISETP.NE.AND P1, PT, R11, RZ, PT ;  /* 0x000000ff0b00720c */ /* 0x000fe40003f25270 */
[----:B------:R-:W-:Y:S02]  /*0480*/  ISETP.GE.U32.AND P0, PT, R0, R7, PT ;  /* 0x000000070000720c */ /* 0x000fe40003f06070 */
[----:B------:R-:W-:Y:S02]  /*0490*/  LOP3.LUT R0, R4, R11, RZ, 0x3c, !PT ;  /* 0x0000000b04007212 */ /* 0x000fe400078e3cff */
[----:B------:R-:W-:Y:S02]  /*04a0*/  SHF.R.U32.HI R7, RZ, 0x8, R80 ;  /* 0x00000008ff077819 */ /* 0x000fe40000011650 */
[----:B------:R-:W-:-:S02]  /*04b0*/  ISETP.GE.AND P2, PT, R0, RZ, PT ;  /* 0x000000ff0000720c */ /* 0x000fc40003f46270 */
[----:B------:R-:W-:-:S04]  /*04c0*/  SGXT.U32 R7, R7, 0x1 ;  /* 0x000000010707781a */ /* 0x000fc80000000000 */
[C---:B------:R-:W-:Y:S01]  /*04d0*/  LOP3.LUT R107, R7.reuse, 0x2, RZ, 0xfc, !PT ;  /* 0x00000002076b7812 */ /* 0x040fe200078efcff */
[----:B------:R-:W-:Y:S01]  /*04e0*/  @P0 VIADD R2, R2, 0x1 ;  /* 0x0000000102020836 */ /* 0x000fe20000000000 */
[C---:B------:R-:W-:Y:S02]  /*04f0*/  LOP3.LUT R109, R7.reuse, 0x4, RZ, 0xfc, !PT ;  /* 0x00000004076d7812 */ /* 0x040fe400078efcff */
[C---:B------:R-:W-:Y:S02]  /*0500*/  LOP3.LUT R113, R7.reuse, 0x6, RZ, 0xfc, !PT ;  /* 0x0000000607717812 */ /* 0x040fe400078efcff */
[C---:B------:R-:W-:Y:S01]  /*0510*/  LOP3.LUT R115, R7.reuse, 0x8, RZ, 0xfc, !PT ;  /* 0x0000000807737812 */ /* 0x040fe200078efcff */
[----:B------:R-:W-:Y:S01]  /*0520*/  @!P2 IMAD.MOV R2, RZ, RZ, -R2 ;  /* 0x000000ffff02a224 */ /* 0x000fe200078e0a02 */
[----:B------:R-:W-:Y:S02]  /*0530*/  @!P1 LOP3.LUT R2, RZ, R11, RZ, 0x33, !PT ;  /* 0x0000000bff029212 */ /* 0x000fe400078e33ff */
[----:B------:R-:W-:-:S02]  /*0540*/  LOP3.LUT R8, R7, 0xe, RZ, 0xfc, !PT ;  /* 0x0000000e07087812 */ /* 0x000fc400078efcff */
[C---:B------:R-:W-:Y:S01]  /*0550*/  LOP3.LUT R10, R7.reuse, 0x10, RZ, 0xfc, !PT ;  /* 0x00000010070a7812 */ /* 0x040fe200078efcff */
[----:B------:R-:W-:Y:S01]  /*0560*/  IMAD.MOV R0, RZ, RZ, -R2 ;  /* 0x000000ffff007224 */ /* 0x000fe200078e0a02 */
[C---:B------:R-:W-:Y:S01]  /*0570*/  LOP3.LUT R12, R7.reuse, 0x12, RZ, 0xfc, !PT ;  /* 0x00000012070c7812 */ /* 0x040fe200078efcff */
[----:B------:R-:W-:Y:S01]  /*0580*/  IMAD.SHL.U32 R13, R2, 0x40, RZ ;  /* 0x00000040020d7824 */ /* 0x000fe200078e00ff */
[----:B------:R-:W-:Y:S01]  /*0590*/  LOP3.LUT R14, R7, 0x14, RZ, 0xfc, !PT ;  /* 0x00000014070e7812 */ /* 0x000fe200078efcff */
[----:B------:R-:W-:Y:S01]  /*05a0*/  IMAD R0, R11, R0, R4 ;  /* 0x000000000b007224 */ /* 0x000fe200078e0204 */
[C---:B------:R-:W-:Y:S02]  /*05b0*/  LOP3.LUT R4, R7.reuse, 0xa, RZ, 0xfc, !PT ;  /* 0x0000000a07047812 */ /* 0x040fe400078efcff */
[C---:B------:R-:W-:Y:S01]  /*05c0*/  LOP3.LUT R16, R7.reuse, 0x16, RZ, 0xfc, !PT ;  /* 0x0000001607107812 */ /* 0x040fe200078efcff */
[----:B------:R-:W-:Y:S01]  /*05d0*/  IMAD.IADD R0, R6, 0x1, R0 ;  /* 0x0000000106007824 */ /* 0x000fe200078e0200 */
[----:B------:R-:W-:-:S02]  /*05e0*/  LOP3.LUT R6, R7, 0xc, RZ, 0xfc, !PT ;  /* 0x0000000c07067812 */ /* 0x000fc400078efcff */
[C---:B------:R-:W-:Y:S01]  /*05f0*/  LOP3.LUT R18, R7.reuse, 0x18, RZ, 0xfc, !PT ;  /* 0x0000001807127812 */ /* 0x040fe200078efcff */
[----:B------:R-:W-:Y:S01]  /*0600*/  IMAD R31, R0, 0x100, R3 ;  /* 0x00000100001f7824 */ /* 0x000fe200078e0203 */
[C---:B------:R-:W-:Y:S02]  /*0610*/  LOP3.LUT R20, R7.reuse, 0x1a, RZ, 0xfc, !PT ;  /* 0x0000001a07147812 */ /* 0x040fe400078efcff */
[C---:B------:R-:W-:Y:S02]  /*0620*/  LOP3.LUT R22, R7.reuse, 0x1c, RZ, 0xfc, !PT ;  /* 0x0000001c07167812 */ /* 0x040fe400078efcff */
[----:B------:R0:W-:Y:S01]  /*0630*/  STL [R1+0x3c], R31 ;  /* 0x00003c1f01007387 */ /* 0x0001e20000100800 */
[C---:B------:R-:W-:Y:S02]  /*0640*/  LOP3.LUT R32, R7.reuse, 0x1e, RZ, 0xfc, !PT ;  /* 0x0000001e07207812 */ /* 0x040fe400078efcff */
[C---:B------:R-:W-:Y:S01]  /*0650*/  LOP3.LUT R34, R7.reuse, 0x20, RZ, 0xfc, !PT ;  /* 0x0000002007227812 */ /* 0x040fe200078efcff */
[----:B------:R0:W-:Y:S01]  /*0660*/  STL [R1+0x38], R13 ;  /* 0x0000380d01007387 */ /* 0x0001e20000100800 */
[----:B------:R-:W-:-:S02]  /*0670*/  LOP3.LUT R36, R7, 0x22, RZ, 0xfc, !PT ;  /* 0x0000002207247812 */ /* 0x000fc400078efcff */
[C---:B------:R-:W-:Y:S02]  /*0680*/  LOP3.LUT R38, R7.reuse, 0x24, RZ, 0xfc, !PT ;  /* 0x0000002407267812 */ /* 0x040fe400078efcff */
[C---:B------:R-:W-:Y:S02]  /*0690*/  LOP3.LUT R44, R7.reuse, 0x26, RZ, 0xfc, !PT ;  /* 0x00000026072c7812 */ /* 0x040fe400078efcff */
[C---:B------:R-:W-:Y:S02]  /*06a0*/  LOP3.LUT R46, R7.reuse, 0x28, RZ, 0xfc, !PT ;  /* 0x00000028072e7812 */ /* 0x040fe400078efcff */
[C---:B------:R-:W-:Y:S02]  /*06b0*/  LOP3.LUT R56, R7.reuse, 0x2a, RZ, 0xfc, !PT ;  /* 0x0000002a07387812 */ /* 0x040fe400078efcff */
[C---:B------:R-:W-:Y:S02]  /*06c0*/  LOP3.LUT R58, R7.reuse, 0x2c, RZ, 0xfc, !PT ;  /* 0x0000002c073a7812 */ /* 0x040fe400078efcff */
        /* <DEDUP_REMOVED lines=8> */
[----:B------:R-:W-:Y:S01]  /*0750*/  LOP3.LUT R78, R7, 0x3e, RZ, 0xfc, !PT ;  /* 0x0000003e074e7812 */ /* 0x000fe200078efcff */
[----:B0---4-:R-:W-:Y:S06]  /*0760*/  BRA.U UP0, `(.L_x_0) ;  /* 0x00000001002c7547 */ /* 0x011fec000b800000 */
[----:B------:R-:W-:Y:S01]  /*0770*/  IMAD.SHL.U32 R0, R80, 0x100, RZ ;  /* 0x0000010050007824 */ /* 0x000fe200078e00ff */
[----:B------:R-:W-:Y:S02]  /*0780*/  CS2R R24, SRZ ;  /* 0x0000000000187805 */ /* 0x000fe4000001ff00 */
[----:B------:R-:W-:Y:S02]  /*0790*/  CS2R R26, SRZ ;  /* 0x00000000001a7805 */ /* 0x000fe4000001ff00 */
[----:B------:R-:W-:Y:S02]  /*07a0*/  CS2R R32, SRZ ;  /* 0x0000000000207805 */ /* 0x000fe4000001ff00 */
[----:B------:R-:W-:Y:S01]  /*07b0*/  CS2R R34, SRZ ;  /* 0x0000000000227805 */ /* 0x000fe2000001ff00 */
[----:B------:R0:W-:Y:S01]  /*07c0*/  STL [R1+0x40], R0 ;  /* 0x0000400001007387 */ /* 0x0001e20000100800 */
[----:B------:R-:W-:Y:S02]  /*07d0*/  CS2R R40, SRZ ;  /* 0x0000000000287805 */ /* 0x000fe4000001ff00 */
[----:B------:R-:W-:-:S02]  /*07e0*/  CS2R R42, SRZ ;  /* 0x00000000002a7805 */ /* 0x000fc4000001ff00 */
[----:B------:R-:W-:Y:S02]  /*07f0*/  CS2R R36, SRZ ;  /* 0x0000000000247805 */ /* 0x000fe4000001ff00 */
[----:B------:R-:W-:Y:S01]  /*0800*/  CS2R R38, SRZ ;  /* 0x0000000000267805 */ /* 0x000fe2000001ff00 */
[----:B------:R-:W-:Y:S06]  /*0810*/  BRA `(.L_x_1) ;  /* 0x0000005c00487947 */ /* 0x000fec0003800000 */
.L_x_0:
[----:B------:R-:W-:Y:S01]  /*0820*/  IABS R30, R28 ;  /* 0x0000001c001e7213 */ /* 0x000fe20000000000 */
[----:B------:R-:W0:Y:S01]  /*0830*/  LDCU UR6, c[0x0][0x3a4] ;  /* 0x00007480ff0677ac */ /* 0x000e220008000800 */
[----:B------:R-:W-:Y:S02]  /*0840*/  IABS R0, R29 ;  /* 0x0000001d00007213 */ /* 0x000fe40000000000 */
[----:B------:R-:W1:Y:S01]  /*0850*/  I2F.RP R3, R30 ;  /* 0x0000001e00037306 */ /* 0x000e620000209400 */
[----:B------:R-:W-:Y:S01]  /*0860*/  SHF.R.U32.HI R2, RZ, 0x7, R80 ;  /* 0x00000007ff027819 */ /* 0x000fe20000011650 */
[----:B------:R-:W2:Y:S01]  /*0870*/  LDCU UR12, c[0x0][0x3b0] ;  /* 0x00007600ff0c77ac */ /* 0x000ea20008000800 */
[----:B------:R-:W-:Y:S02]  /*0880*/  ISETP.NE.AND P6, PT, R28, RZ, PT ;  /* 0x000000ff1c00720c */ /* 0x000fe40003fc5270 */
[----:B------:R-:W-:Y:S01]  /*0890*/  SGXT.U32 R2, R2, 0x2 ;  /* 0x000000020202781a */ /* 0x000fe20000000000 */
[----:B------:R-:W3:Y:S01]  /*08a0*/  LDCU.64 UR10, c[0x0][0x380] ;  /* 0x00007000ff0a77ac */ /* 0x000ee20008000a00 */
[----:B------:R-:W-:Y:S01]  /*08b0*/  LOP3.LUT R91, R7, 0x40, RZ, 0xfc, !PT ;  /* 0x00000040075b7812 */ /* 0x000fe200078efcff */
[----:B------:R-:W4:Y:S01]  /*08c0*/  I2F.RP R5, R0 ;  /* 0x0000000000057306 */ /* 0x000f220000209400 */
[----:B------:R-:W-:Y:S01]  /*08d0*/  LOP3.LUT R2, R13, R2, RZ, 0xfc, !PT ;  /* 0x000000020d027212 */ /* 0x000fe200078efcff */
[----:B------:R-:W5:Y:S01]  /*08e0*/  LDCU.64 UR14, c[0x0][0x388] ;  /* 0x00007100ff0e77ac */ /* 0x000f620008000a00 */
[----:B------:R-:W-:-:S02]  /*08f0*/  IABS R13, R31 ;  /* 0x0000001f000d7213 */ /* 0x000fc40000000000 */
[C---:B------:R-:W-:Y:S02]  /*0900*/  LOP3.LUT R19, R2.reuse, 0x38, RZ, 0xfc, !PT ;  /* 0x0000003802137812 */ /* 0x040fe400078efcff */
[C---:B------:R-:W-:Y:S01]  /*0910*/  LOP3.LUT R47, R2.reuse, 0x28, RZ, 0xfc, !PT ;  /* 0x00000028022f7812 */ /* 0x040fe200078efcff */
[----:B-1----:R-:W1:Y:S01]  /*0920*/  MUFU.RCP R3, R3 ;  /* 0x0000000300037308 */ /* 0x002e620000001000 */
[----:B------:R-:W-:Y:S02]  /*0930*/  IABS R17, R19 ;  /* 0x0000001300117213 */ /* 0x000fe40000000000 */
[----:B------:R-:W-:Y:S02]  /*0940*/  ISETP.GE.AND P3, PT, R19, RZ, PT ;  /* 0x000000ff1300720c */ /* 0x000fe40003f66270 */
[C---:B------:R-:W-:Y:S02]  /*0950*/  LOP3.LUT R45, R2.reuse, 0x2c, RZ, 0xfc, !PT ;  /* 0x0000002c022d7812 */ /* 0x040fe400078efcff */
[C---:B------:R-:W-:Y:S01]  /*0960*/  LOP3.LUT R43, R2.reuse, 0x24, RZ, 0xfc, !PT ;  /* 0x00000024022b7812 */ /* 0x040fe200078efcff */
[----:B----4-:R-:W4:Y:S01]  /*0970*/  MUFU.RCP R5, R5 ;  /* 0x0000000500057308 */ /* 0x010f220000001000 */
[----:B------:R-:W-:-:S02]  /*0980*/  LOP3.LUT R49, R2, 0x1c, RZ, 0xfc, !PT ;  /* 0x0000001c02317812 */ /* 0x000fc400078efcff */
[C---:B------:R-:W-:Y:S02]  /*0990*/  LOP3.LUT R50, R2.reuse, 0x18, RZ, 0xfc, !PT ;  /* 0x0000001802327812 */ /* 0x040fe400078efcff */
[C---:B------:R-:W-:Y:S02]  /*09a0*/  LOP3.LUT R51, R2.reuse, 0x14, RZ, 0xfc, !PT ;  /* 0x0000001402337812 */ /* 0x040fe400078efcff */
[----:B------:R-:W-:Y:S01]  /*09b0*/  IABS R33, R50 ;  /* 0x0000003200217213 */ /* 0x000fe20000000000 */
[----:B-1----:R-:W-:Y:S01]  /*09c0*/  VIADD R24, R3, 0xffffffe ;  /* 0x0ffffffe03187836 */ /* 0x002fe20000000000 */
[C---:B------:R-:W-:Y:S02]  /*09d0*/  LOP3.LUT R48, R2.reuse, 0x20, RZ, 0xfc, !PT ;  /* 0x0000002002307812 */ /* 0x040fe400078efcff */
[C---:B------:R-:W-:Y:S01]  /*09e0*/  LOP3.LUT R52, R2.reuse, 0x10, RZ, 0xfc, !PT ;  /* 0x0000001002347812 */ /* 0x040fe200078efcff */
[----:B------:R1:W0:Y:S01]  /*09f0*/  F2I.FTZ.U32.TRUNC.NTZ R25, R24 ;  /* 0x0000001800197305 */ /* 0x000222000021f000 */
[----:B------:R-:W-:-:S02]  /*0a00*/  LOP3.LUT R54, R2, 0x8, RZ, 0xfc, !PT ;  /* 0x0000000802367812 */ /* 0x000fc400078efcff */
[C---:B------:R-:W-:Y:S01]  /*0a10*/  LOP3.LUT R53, R2.reuse, 0xc, RZ, 0xfc, !PT ;  /* 0x0000000c02357812 */ /* 0x040fe200078efcff */
[----:B----4-:R-:W-:Y:S01]  /*0a20*/  VIADD R26, R5, 0xffffffe ;  /* 0x0ffffffe051a7836 */ /* 0x010fe20000000000 */
[C---:B------:R-:W-:Y:S02]  /*0a30*/  LOP3.LUT R5, R2.reuse, 0x3c, RZ, 0xfc, !PT ;  /* 0x0000003c02057812 */ /* 0x040fe400078efcff */
[----:B------:R-:W-:Y:S01]  /*0a40*/  IABS R39, R54 ;  /* 0x0000003600277213 */ /* 0x000fe20000000000 */
[----:B------:R4:W2:Y:S01]  /*0a50*/  F2I.FTZ.U32.TRUNC.NTZ R27, R26 ;  /* 0x0000001a001b7305 */ /* 0x0008a2000021f000 */
[----:B-1----:R-:W-:Y:S01]  /*0a60*/  IMAD.MOV.U32 R24, RZ, RZ, RZ ;  /* 0x000000ffff187224 */ /* 0x002fe200078e00ff */
[----:B------:R-:W-:Y:S02]  /*0a70*/  IABS R15, R5 ;  /* 0x00000005000f7213 */ /* 0x000fe40000000000 */
[----:B------:R-:W-:Y:S02]  /*0a80*/  ISETP.GE.AND P2, PT, R5, RZ, PT ;  /* 0x000000ff0500720c */ /* 0x000fe40003f46270 */
[----:B------:R-:W-:Y:S01]  /*0a90*/  LOP3.LUT R55, R2, 0x4, RZ, 0xfc, !PT ;  /* 0x0000000402377812 */ /* 0x000fe200078efcff */
[----:B0-----:R-:W-:Y:S01]  /*0aa0*/  IMAD.MOV R9, RZ, RZ, -R25 ;  /* 0x000000ffff097224 */ /* 0x001fe200078e0a19 */
[----:B------:R-:W-:Y:S01]  /*0ab0*/  IABS R42, R2 ;  /* 0x00000002002a7213 */ /* 0x000fe20000000000 */
[----:B----4-:R-:W-:Y:S01]  /*0ac0*/  IMAD.MOV.U32 R26, RZ, RZ, RZ ;  /* 0x000000ffff1a7224 */ /* 0x010fe200078e00ff */
[----:B------:R-:W-:Y:S01]  /*0ad0*/  IABS R37, R53 ;  /* 0x0000003500257213 */ /* 0x000fe20000000000 */
[----:B------:R-:W-:Y:S01]  /*0ae0*/  IMAD R3, R9, R30, RZ ;  /* 0x0000001e09037224 */ /* 0x000fe200078e02ff */
[----:B------:R-:W-:-:S02]  /*0af0*/  IABS R40, R55 ;  /* 0x0000003700287213 */ /* 0x000fc40000000000 */
[----:B------:R-:W-:Y:S01]  /*0b00*/  LOP3.LUT R89, R7, 0x42, RZ, 0xfc, !PT ;  /* 0x0000004207597812 */ /* 0x000fe200078efcff */
[----:B------:R-:W-:Y:S01]  /*0b10*/  IMAD.HI.U32 R24, R25, R3, R24 ;  /* 0x0000000319187227 */ /* 0x000fe200078e0018 */
[----:B------:R-:W-:Y:S02]  /*0b20*/  IABS R25, R45 ;  /* 0x0000002d00197213 */ /* 0x000fe40000000000 */
[C---:B------:R-:W-:Y:S01]  /*0b30*/  LOP3.LUT R87, R7.reuse, 0x44, RZ, 0xfc, !PT ;  /* 0x0000004407577812 */ /* 0x040fe200078efcff */
[----:B--2---:R-:W-:Y:S01]  /*0b40*/  IMAD.MOV R11, RZ, RZ, -R27 ;  /* 0x000000ffff0b7224 */ /* 0x004fe200078e0a1b */
[C---:B------:R-:W-:Y:S01]  /*0b50*/  LOP3.LUT R85, R7.reuse, 0x46, RZ, 0xfc, !PT ;  /* 0x0000004607557812 */ /* 0x040fe200078efcff */
[----:B------:R-:W-:Y:S01]  /*0b60*/  IMAD.HI.U32 R24, R24, R13, RZ ;  /* 0x0000000d18187227 */ /* 0x000fe200078e00ff */
[C---:B------:R-:W-:Y:S02]  /*0b70*/  LOP3.LUT R83, R7.reuse, 0x48, RZ, 0xfc, !PT ;  /* 0x0000004807537812 */ /* 0x040fe400078efcff */
[C---:B------:R-:W-:Y:S01]  /*0b80*/  LOP3.LUT R81, R7.reuse, 0x4a, RZ, 0xfc, !PT ;  /* 0x0000004a07517812 */ /* 0x040fe200078efcff */
[----:B------:R-:W-:Y:S01]  /*0b90*/  IMAD.MOV R24, RZ, RZ, -R24 ;  /* 0x000000ffff187224 */ /* 0x000fe200078e0a18 */
[C---:B------:R-:W-:Y:S01]  /*0ba0*/  LOP3.LUT R79, R7.reuse, 0x4c, RZ, 0xfc, !PT ;  /* 0x0000004c074f7812 */ /* 0x040fe200078efcff */
[----:B------:R-:W-:Y:S01]  /*0bb0*/  IMAD.MOV.U32 R9, RZ, RZ, R11 ;  /* 0x000000ffff097224 */ /* 0x000fe200078e000b */
[----:B------:R-:W-:Y:S01]  /*0bc0*/  LOP3.LUT R77, R7, 0x4e, RZ, 0xfc, !PT ;  /* 0x0000004e074d7812 */ /* 0x000fe200078efcff */
[----:B------:R-:W-:Y:S01]  /*0bd0*/  IMAD R5, R30, R24, R13 ;  /* 0x000000181e057224 */ /* 0x000fe200078e020d */
[----:B------:R-:W-:Y:S01]  /*0be0*/  LOP3.LUT R13, R2, 0x34, RZ, 0xfc, !PT ;  /* 0x00000034020d7812 */ /* 0x000fe200078efcff */
[----:B------:R-:W-:Y:S01]  /*0bf0*/  IMAD R3, R9, R0, RZ ;  /* 0x0000000009037224 */ /* 0x000fe200078e02ff */
[----:B------:R-:W-:-:S02]  /*0c00*/  LOP3.LUT R75, R7, 0x50, RZ, 0xfc, !PT ;  /* 0x00000050074b7812 */ /* 0x000fc400078efcff */
[----:B------:R-:W-:Y:S01]  /*0c10*/  ISETP.GT.U32.AND P0, PT, R30, R5, PT ;  /* 0x000000051e00720c */ /* 0x000fe20003f04070 */
[----:B------:R-:W-:Y:S01]  /*0c20*/  IMAD.HI.U32 R3, R27, R3, R26 ;  /* 0x000000031b037227 */ /* 0x000fe200078e001a */
[----:B------:R-:W-:Y:S02]  /*0c30*/  IABS R23, R13 ;  /* 0x0000000d00177213 */ /* 0x000fe40000000000 */
[----:B------:R-:W-:Y:S02]  /*0c40*/  ISETP.GE.AND P5, PT, R13, RZ, PT ;  /* 0x000000ff0d00720c */ /* 0x000fe40003fa6270 */
[----:B------:R-:W-:Y:S01]  /*0c50*/  IABS R26, R47 ;  /* 0x0000002f001a7213 */ /* 0x000fe20000000000 */
[----:B------:R-:W-:Y:S01]  /*0c60*/  IMAD.HI.U32 R9, R3, R15, RZ ;  /* 0x0000000f03097227 */ /* 0x000fe200078e00ff */
[----:B------:R-:W-:Y:S02]  /*0c70*/  IABS R27, R43 ;  /* 0x0000002b001b7213 */ /* 0x000fe40000000000 */
[----:B------:R-:W-:Y:S01]  /*0c80*/  LOP3.LUT R71, R7, 0x52, RZ, 0xfc, !PT ;  /* 0x0000005207477812 */ /* 0x000fe200078efcff */
[----:B------:R-:W-:Y:S01]  /*0c90*/  IMAD.HI.U32 R11, R3, R17, RZ ;  /* 0x00000011030b7227 */ /* 0x000fe200078e00ff */
[----:B------:R-:W-:-:S02]  /*0ca0*/  LOP3.LUT R69, R7, 0x54, RZ, 0xfc, !PT ;  /* 0x0000005407457812 */ /* 0x000fc400078efcff */
[----:B------:R-:W-:Y:S01]  /*0cb0*/  LOP3.LUT R67, R7, 0x56, RZ, 0xfc, !PT ;  /* 0x0000005607437812 */ /* 0x000fe200078efcff */
[----:B------:R-:W-:Y:S01]  /*0cc0*/  @!P0 IMAD.IADD R5, R5, 0x1, -R30 ;  /* 0x0000000105058824 */ /* 0x000fe200078e0a1e */
[----:B------:R-:W-:Y:S01]  /*0cd0*/  ISETP.GE.AND P0, PT, R31, RZ, PT ;  /* 0x000000ff1f00720c */ /* 0x000fe20003f06270 */
[----:B------:R-:W-:Y:S01]  /*0ce0*/  IMAD.MOV R9, RZ, RZ, -R9 ;  /* 0x000000ffff097224 */ /* 0x000fe200078e0a09 */
[C---:B------:R-:W-:Y:S01]  /*0cf0*/  LOP3.LUT R65, R7.reuse, 0x58, RZ, 0xfc, !PT ;  /* 0x0000005807417812 */ /* 0x040fe200078efcff */
[----:B------:R-:W-:Y:S01]  /*0d00*/  IMAD.MOV R11, RZ, RZ, -R11 ;  /* 0x000000ffff0b7224 */ /* 0x000fe200078e0a0b */
[----:B------:R-:W-:Y:S01]  /*0d10*/  ISETP.GT.U32.AND P1, PT, R30, R5, PT ;  /* 0x000000051e00720c */ /* 0x000fe20003f24070 */
[----:B------:R-:W-:Y:S01]  /*0d20*/  IMAD R9, R0, R9, R15 ;  /* 0x0000000900097224 */ /* 0x000fe200078e020f */
[----:B------:R-:W-:Y:S01]  /*0d30*/  LOP3.LUT R15, R2, 0x30, RZ, 0xfc, !PT ;  /* 0x00000030020f7812 */ /* 0x000fe200078efcff */
[----:B------:R-:W-:Y:S01]  /*0d40*/  IMAD R11, R0, R11, R17 ;  /* 0x0000000b000b7224 */ /* 0x000fe200078e0211 */
[----:B------:R-:W-:Y:S01]  /*0d50*/  LOP3.LUT R63, R7, 0x5a, RZ, 0xfc, !PT ;  /* 0x0000005a073f7812 */ /* 0x000fe200078efcff */
[----:B------:R-:W-:Y:S01]  /*0d60*/  IMAD.HI.U32 R13, R3, R23, RZ ;  /* 0x00000017030d7227 */ /* 0x000fe200078e00ff */
[----:B------:R-:W-:-:S02]  /*0d70*/  IABS R24, R15 ;  /* 0x0000000f00187213 */ /* 0x000fc40000000000 */
[----:B------:R-:W-:Y:S01]  /*0d80*/  ISETP.GE.AND P4, PT, R15, RZ, PT ;  /* 0x000000ff0f00720c */ /* 0x000fe20003f86270 */
[----:B------:R-:W-:Y:S01]  /*0d90*/  IMAD.MOV R13, RZ, RZ, -R13 ;  /* 0x000000ffff0d7224 */ /* 0x000fe200078e0a0d */
[----:B------:R-:W-:Y:S01]  /*0da0*/  LOP3.LUT R61, R7, 0x5c, RZ, 0xfc, !PT ;  /* 0x0000005c073d7812 */ /* 0x000fe200078efcff */
[----:B------:R-:W-:Y:S01]  /*0db0*/  IMAD.HI.U32 R15, R3, R24, RZ ;  /* 0x00000018030f7227 */ /* 0x000fe200078e00ff */
[C---:B------:R-:W-:Y:S02]  /*0dc0*/  LOP3.LUT R59, R7.reuse, 0x5e, RZ, 0xfc, !PT ;  /* 0x0000005e073b7812 */ /* 0x040fe400078efcff */
[----:B------:R-:W-:Y:S01]  /*0dd0*/  LOP3.LUT R57, R7, 0x60, RZ, 0xfc, !PT ;  /* 0x0000006007397812 */ /* 0x000fe200078efcff */
[----:B------:R-:W-:Y:S01]  /*0de0*/  @!P1 IMAD.IADD R5, R5, 0x1, -R30 ;  /* 0x0000000105059824 */ /* 0x000fe200078e0a1e */
[C---:B------:R-:W-:Y:S01]  /*0df0*/  ISETP.GT.U32.AND P1, PT, R0.reuse, R9, PT ;  /* 0x000000090000720c */ /* 0x040fe20003f24070 */
[C---:B------:R-:W-:Y:S01]  /*0e00*/  IMAD R13, R0.reuse, R13, R23 ;  /* 0x0000000d000d7224 */ /* 0x040fe200078e0217 */
[----:B------:R-:W-:Y:S01]  /*0e10*/  IABS R30, R49 ;  /* 0x00000031001e7213 */ /* 0x000fe20000000000 */
[----:B------:R-:W-:Y:S01]  /*0e20*/  @!P0 IMAD.MOV R5, RZ, RZ, -R5 ;  /* 0x000000ffff058224 */ /* 0x000fe200078e0a05 */
[----:B------:R-:W-:Y:S01]  /*0e30*/  ISETP.GT.U32.AND P0, PT, R0, R11, PT ;  /* 0x0000000b0000720c */ /* 0x000fe20003f04070 */
[----:B------:R-:W-:Y:S01]  /*0e40*/  IMAD.HI.U32 R19, R3, R26, RZ ;  /* 0x0000001a03137227 */ /* 0x000fe200078e00ff */
[----:B------:R-:W-:-:S02]  /*0e50*/  @!P6 LOP3.LUT R5, RZ, R28, RZ, 0x33, !PT ;  /* 0x0000001cff05e212 */ /* 0x000fc400078e33ff */
[----:B------:R-:W-:Y:S01]  /*0e60*/  IABS R23, R51 ;  /* 0x0000003300177213 */ /* 0x000fe20000000000 */
[----:B------:R-:W-:Y:S02]  /*0e70*/  IMAD.MOV R15, RZ, RZ, -R15 ;  /* 0x000000ffff0f7224 */ /* 0x000fe400078e0a0f */
[----:B------:R-:W-:Y:S02]  /*0e80*/  IMAD.MOV R19, RZ, RZ, -R19 ;  /* 0x000000ffff137224 */ /* 0x000fe400078e0a13 */
[----:B------:R-:W-:Y:S02]  /*0e90*/  @!P1 IMAD.IADD R9, R9, 0x1, -R0 ;  /* 0x0000000109099824 */ /* 0x000fe400078e0a00 */
[----:B------:R-:W-:-:S03]  /*0ea0*/  IMAD.HI.U32 R17, R3, R25, RZ ;  /* 0x0000001903117227 */ /* 0x000fc600078e00ff */
[C---:B------:R-:W-:Y:S01]  /*0eb0*/  ISETP.GT.U32.AND P1, PT, R0.reuse, R9, PT ;  /* 0x000000090000720c */ /* 0x040fe20003f24070 */
[----:B------:R-:W-:Y:S01]  /*0ec0*/  @!P0 IMAD.IADD R11, R11, 0x1, -R0 ;  /* 0x000000010b0b8824 */ /* 0x000fe200078e0a00 */
[C---:B------:R-:W-:Y:S01]  /*0ed0*/  ISETP.GT.U32.AND P0, PT, R0.reuse, R13, PT ;  /* 0x0000000d0000720c */ /* 0x040fe20003f04070 */
[C---:B------:R-:W-:Y:S02]  /*0ee0*/  IMAD R15, R0.reuse, R15, R24 ;  /* 0x0000000f000f7224 */ /* 0x040fe400078e0218 */
[C---:B------:R-:W-:Y:S01]  /*0ef0*/  IMAD R19, R0.reuse, R19, R26 ;  /* 0x0000001300137224 */ /* 0x040fe200078e021a */
[----:B------:R-:W-:Y:S01]  /*0f00*/  ISETP.GT.U32.AND P6, PT, R0, R11, PT ;  /* 0x0000000b0000720c */ /* 0x000fe20003fc4070 */
[----:B------:R-:W-:-:S04]  /*0f10*/  IMAD.HI.U32 R21, R3, R27, RZ ;  /* 0x0000001b03157227 */ /* 0x000fc800078e00ff */
[----:B------:R-:W-:Y:S02]  /*0f20*/  IMAD.MOV R17, RZ, RZ, -R17 ;  /* 0x000000ffff117224 */ /* 0x000fe400078e0a11 */
[--C-:B------:R-:W-:Y:S01]  /*0f30*/  @!P1 IMAD.IADD R9, R9, 0x1, -R0.reuse ;  /* 0x0000000109099824 */ /* 0x100fe200078e0a00 */
[C---:B------:R-:W-:Y:S01]  /*0f40*/  ISETP.GT.U32.AND P1, PT, R0.reuse, R15, PT ;  /* 0x0000000f0000720c */ /* 0x040fe20003f24070 */
[----:B------:R-:W-:Y:S01]  /*0f50*/  @!P0 IMAD.IADD R13, R13, 0x1, -R0 ;  /* 0x000000010d0d8824 */ /* 0x000fe200078e0a00 */
[----:B------:R-:W-:Y:S01]  /*0f60*/  ISETP.GT.U32.AND P0, PT, R0, R19, PT ;  /* 0x000000130000720c */ /* 0x000fe20003f04070 */
[----:B------:R-:W-:Y:S02]  /*0f70*/  IMAD.MOV R21, RZ, RZ, -R21 ;  /* 0x000000ffff157224 */ /* 0x000fe400078e0a15 */
[----:B------:R-:W-:-:S04]  /*0f80*/  IMAD.HI.U32 R24, R3, R30, RZ ;  /* 0x0000001e03187227 */ /* 0x000fc800078e00ff */
[----:B------:R-:W-:Y:S02]  /*0f90*/  IMAD R17, R0, R17, R25 ;  /* 0x0000001100117224 */ /* 0x000fe400078e0219 */
[----:B------:R-:W-:-:S04]  /*0fa0*/  IMAD.HI.U32 R25, R3, R33, RZ ;  /* 0x0000002103197227 */ /* 0x000fc800078e00ff */
[C---:B------:R-:W-:Y:S01]  /*0fb0*/  IMAD R21, R0.reuse, R21, R27 ;  /* 0x0000001500157224 */ /* 0x040fe200078e021b */
[----:B------:R-:W-:Y:S01]  /*0fc0*/  IABS R27, R48 ;  /* 0x00000030001b7213 */ /* 0x000fe20000000000 */
[----:B------:R-:W-:Y:S02]  /*0fd0*/  IMAD.MOV R31, RZ, RZ, -R24 ;  /* 0x000000ffff1f7224 */ /* 0x000fe400078e0a18 */
[----:B------:R-:W-:Y:S02]  /*0fe0*/  IMAD.MOV R24, RZ, RZ, -R25 ;  /* 0x000000ffff187224 */ /* 0x000fe400078e0a19 */
[C---:B------:R-:W-:Y:S02]  /*0ff0*/  IMAD R25, R0.reuse, R31, R30 ;  /* 0x0000001f00197224 */ /* 0x040fe400078e021e */
[----:B------:R-:W-:Y:S01]  /*1000*/  @!P6 IMAD.IADD R11, R11, 0x1, -R0 ;  /* 0x000000010b0be824 */ /* 0x000fe200078e0a00 */
[----:B------:R-:W-:Y:S01]  /*1010*/  ISETP.GT.U32.AND P6, PT, R0, R17, PT ;  /* 0x000000110000720c */ /* 0x000fe20003fc4070 */
[----:B------:R-:W-:-:S02]  /*1020*/  IMAD.MOV.U32 R28, RZ, RZ, R23 ;  /* 0x000000ffff1c7224 */ /* 0x000fc400078e0017 */
[----:B------:R-:W-:-:S04]  /*1030*/  IMAD.HI.U32 R23, R3, R27, RZ ;  /* 0x0000001b03177227 */ /* 0x000fc800078e00ff */
[--C-:B------:R-:W-:Y:S01]  /*1040*/  @!P1 IMAD.IADD R15, R15, 0x1, -R0.reuse ;  /* 0x000000010f0f9824 */ /* 0x100fe200078e0a00 */
[C---:B------:R-:W-:Y:S01]  /*1050*/  ISETP.GT.U32.AND P1, PT, R0.reuse, R21, PT ;  /* 0x000000150000720c */ /* 0x040fe20003f24070 */
[--C-:B------:R-:W-:Y:S01]  /*1060*/  @!P0 IMAD.IADD R19, R19, 0x1, -R0.reuse ;  /* 0x0000000113138824 */ /* 0x100fe200078e0a00 */
[C---:B------:R-:W-:Y:S01]  /*1070*/  ISETP.GT.U32.AND P0, PT, R0.reuse, R25, PT ;  /* 0x000000190000720c */ /* 0x040fe20003f04070 */
[----:B------:R-:W-:Y:S02]  /*1080*/  IMAD.MOV R23, RZ, RZ, -R23 ;  /* 0x000000ffff177224 */ /* 0x000fe400078e0a17 */
[----:B------:R-:W-:Y:S02]  /*1090*/  @!P6 IMAD.IADD R17, R17, 0x1, -R0 ;  /* 0x000000011111e824 */ /* 0x000fe400078e0a00 */
[C---:B------:R-:W-:Y:S02]  /*10a0*/  IMAD R23, R0.reuse, R23, R27 ;  /* 0x0000001700177224 */ /* 0x040fe400078e021b */
[C---:B------:R-:W-:Y:S01]  /*10b0*/  IMAD R27, R0.reuse, R24, R33 ;  /* 0x00000018001b7224 */ /* 0x040fe200078e0221 */
[----:B------:R-:W-:Y:S01]  /*10c0*/  IABS R33, R52 ;  /* 0x0000003400217213 */ /* 0x000fe20000000000 */
[----:B------:R-:W-:Y:S01]  /*10d0*/  IMAD.HI.U32 R26, R3, R28, RZ ;  /* 0x0000001c031a7227 */ /* 0x000fe200078e00ff */
[----:B------:R-:W-:-:S03]  /*10e0*/  ISETP.GT.U32.AND P6, PT, R0, R23, PT ;  /* 0x000000170000720c */ /* 0x000fc60003fc4070 */
[--C-:B------:R-:W-:Y:S01]  /*10f0*/  @!P1 IMAD.IADD R21, R21, 0x1, -R0.reuse ;  /* 0x0000000115159824 */ /* 0x100fe200078e0a00 */
[C---:B------:R-:W-:Y:S01]  /*1100*/  ISETP.GT.U32.AND P1, PT, R0.reuse, R27, PT ;  /* 0x0000001b0000720c */ /* 0x040fe20003f24070 */
[----:B------:R-:W-:Y:S01]  /*1110*/  @!P0 IMAD.IADD R25, R25, 0x1, -R0 ;  /* 0x0000000119198824 */ /* 0x000fe200078e0a00 */
[----:B------:R-:W-:Y:S01]  /*1120*/  ISETP.GT.U32.AND P0, PT, R0, R15, PT ;  /* 0x0000000f0000720c */ /* 0x000fe20003f04070 */
[----:B------:R-:W-:Y:S02]  /*1130*/  IMAD.MOV R35, RZ, RZ, -R26 ;  /* 0x000000ffff237224 */ /* 0x000fe400078e0a1a */
[----:B------:R-:W-:-:S04]  /*1140*/  IMAD.HI.U32 R24, R3, R33, RZ ;  /* 0x0000002103187227 */ /* 0x000fc800078e00ff */
[C---:B------:R-:W-:Y:S02]  /*1150*/  IMAD R31, R0.reuse, R35, R28 ;  /* 0x00000023001f7224 */ /* 0x040fe400078e021c */
[----:B------:R-:W-:Y:S01]  /*1160*/  @!P6 IMAD.IADD R23, R23, 0x1, -R0 ;  /* 0x000000011717e824 */ /* 0x000fe200078e0a00 */
[----:B------:R-:W-:Y:S01]  /*1170*/  ISETP.GT.U32.AND P6, PT, R0, R13, PT ;  /* 0x0000000d0000720c */ /* 0x000fe20003fc4070 */
[----:B------:R-:W-:-:S04]  /*1180*/  IMAD.HI.U32 R28, R3, R39, RZ ;  /* 0x00000027031c7227 */ /* 0x000fc800078e00ff */
[----:B------:R-:W-:Y:S02]  /*1190*/  IMAD.MOV R35, RZ, RZ, -R24 ;  /* 0x000000ffff237224 */ /* 0x000fe400078e0a18 */
[--C-:B------:R-:W-:Y:S01]  /*11a0*/  @!P1 IMAD.IADD R27, R27, 0x1, -R0.reuse ;  /* 0x000000011b1b9824 */ /* 0x100fe200078e0a00 */
[C---:B------:R-:W-:Y:S01]  /*11b0*/  ISETP.GT.U32.AND P1, PT, R0.reuse, R17, PT ;  /* 0x000000110000720c */ /* 0x040fe20003f24070 */
[----:B------:R-:W-:Y:S01]  /*11c0*/  @!P0 IMAD.IADD R15, R15, 0x1, -R0 ;  /* 0x000000010f0f8824 */ /* 0x000fe200078e0a00 */
[C---:B------:R-:W-:Y:S01]  /*11d0*/  ISETP.GT.U32.AND P0, PT, R0.reuse, R19, PT ;  /* 0x000000130000720c */ /* 0x040fe20003f04070 */
[----:B------:R-:W-:Y:S01]  /*11e0*/  @!P2 IMAD.MOV R9, RZ, RZ, -R9 ;  /* 0x000000ffff09a224 */ /* 0x000fe200078e0a09 */
[C---:B------:R-:W-:Y:S01]  /*11f0*/  ISETP.GT.U32.AND P2, PT, R0.reuse, R21, PT ;  /* 0x000000150000720c */ /* 0x040fe20003f44070 */
[----:B------:R-:W-:Y:S01]  /*1200*/  @!P3 IMAD.MOV R11, RZ, RZ, -R11 ;  /* 0x000000ffff0bb224 */ /* 0x000fe200078e0a0b */
[----:B------:R-:W-:Y:S01]  /*1210*/  ISETP.GT.U32.AND P3, PT, R0, R23, PT ;  /* 0x000000170000720c */ /* 0x000fe20003f64070 */
[----:B------:R-:W-:-:S02]  /*1220*/  IMAD.MOV R28, RZ, RZ, -R28 ;  /* 0x000000ffff1c7224 */ /* 0x000fc400078e0a1c */
[----:B------:R-:W-:-:S04]  /*1230*/  IMAD.HI.U32 R26, R3, R37, RZ ;  /* 0x00000025031a7227 */ /* 0x000fc800078e00ff */
[----:B------:R-:W-:-:S04]  /*1240*/  IMAD.HI.U32 R24, R3, R42, RZ ;  /* 0x0000002a03187227 */ /* 0x000fc800078e00ff */
[----:B------:R-:W-:-:S04]  /*1250*/  IMAD.HI.U32 R30, R3, R40, RZ ;  /* 0x00000028031e7227 */ /* 0x000fc800078e00ff */
[C---:B------:R-:W-:Y:S02]  /*1260*/  IMAD R3, R0.reuse, R35, R33 ;  /* 0x0000002300037224 */ /* 0x040fe400078e0221 */
[C---:B------:R-:W-:Y:S02]  /*1270*/  IMAD R35, R0.reuse, R28, R39 ;  /* 0x0000001c00237224 */ /* 0x040fe400078e0227 */
[----:B------:R-:W-:Y:S02]  /*1280*/  IMAD.MOV R26, RZ, RZ, -R26 ;  /* 0x000000ffff1a7224 */ /* 0x000fe400078e0a1a */
[----:B------:R-:W-:Y:S02]  /*1290*/  IMAD.MOV R39, RZ, RZ, -R24 ;  /* 0x000000ffff277224 */ /* 0x000fe400078e0a18 */
[C---:B------:R-:W-:Y:S02]  /*12a0*/  IMAD R33, R0.reuse, R26, R37 ;  /* 0x0000001a00217224 */ /* 0x040fe400078e0225 */
[----:B------:R-:W-:Y:S01]  /*12b0*/  @!P6 IMAD.IADD R13, R13, 0x1, -R0 ;  /* 0x000000010d0de824 */ /* 0x000fe200078e0a00 */
[C---:B------:R-:W-:Y:S01]  /*12c0*/  ISETP.GT.U32.AND P6, PT, R0.reuse, R25, PT ;  /* 0x000000190000720c */ /* 0x040fe20003fc4070 */
[----:B------:R-:W-:-:S02]  /*12d0*/  IMAD R39, R0, R39, R42 ;  /* 0x0000002700277224 */ /* 0x000fc400078e022a */
[----:B------:R-:W-:Y:S01]  /*12e0*/  @!P5 IMAD.MOV R13, RZ, RZ, -R13 ;  /* 0x000000ffff0dd224 */ /* 0x000fe200078e0a0d */
[C---:B------:R-:W-:Y:S01]  /*12f0*/  ISETP.GT.U32.AND P5, PT, R0.reuse, R27, PT ;  /* 0x0000001b0000720c */ /* 0x040fe20003fa4070 */
[----:B------:R-:W-:Y:S01]  /*1300*/  @!P4 IMAD.MOV R15, RZ, RZ, -R15 ;  /* 0x000000ffff0fc224 */ /* 0x000fe200078e0a0f */
[C---:B------:R-:W-:Y:S01]  /*1310*/  ISETP.GT.U32.AND P4, PT, R0.reuse, R31, PT ;  /* 0x0000001f0000720c */ /* 0x040fe20003f84070 */
[--C-:B------:R-:W-:Y:S01]  /*1320*/  @!P1 IMAD.IADD R17, R17, 0x1, -R0.reuse ;  /* 0x0000000111119824 */ /* 0x100fe200078e0a00 */
[C---:B------:R-:W-:Y:S01]  /*1330*/  ISETP.GT.U32.AND P1, PT, R0.reuse, R3, PT ;  /* 0x000000030000720c */ /* 0x040fe20003f24070 */
[--C-:B------:R-:W-:Y:S01]  /*1340*/  @!P0 IMAD.IADD R19, R19, 0x1, -R0.reuse ;  /* 0x0000000113138824 */ /* 0x100fe200078e0a00 */
[C---:B------:R-:W-:Y:S01]  /*1350*/  ISETP.GT.U32.AND P0, PT, R0.reuse, R33, PT ;  /* 0x000000210000720c */ /* 0x040fe20003f04070 */
[--C-:B------:R-:W-:Y:S01]  /*1360*/  @!P2 IMAD.IADD R21, R21, 0x1, -R0.reuse ;  /* 0x000000011515a824 */ /* 0x100fe200078e0a00 */
[C---:B------:R-:W-:Y:S01]  /*1370*/  ISETP.GT.U32.AND P2, PT, R0.reuse, R39, PT ;  /* 0x000000270000720c */ /* 0x040fe20003f44070 */
[----:B------:R-:W-:Y:S01]  /*1380*/  @!P3 IMAD.IADD R23, R23, 0x1, -R0 ;  /* 0x000000011717b824 */ /* 0x000fe200078e0a00 */
[----:B------:R-:W-:Y:S01]  /*1390*/  ISETP.GT.U32.AND P3, PT, R0, R35, PT ;  /* 0x000000230000720c */ /* 0x000fe20003f64070 */
[----:B------:R-:W-:-:S02]  /*13a0*/  IMAD.MOV R41, RZ, RZ, -R30 ;  /* 0x000000ffff297224 */ /* 0x000fc400078e0a1e */
[----:B------:R-:W-:Y:S02]  /*13b0*/  @!P6 IMAD.IADD R25, R25, 0x1, -R0 ;  /* 0x000000011919e824 */ /* 0x000fe400078e0a00 */
[C---:B------:R-:W-:Y:S01]  /*13c0*/  IMAD R37, R0.reuse, R41, R40 ;  /* 0x0000002900257224 */ /* 0x040fe200078e0228 */
[----:B------:R-:W-:Y:S01]  /*13d0*/  CS2R R40, SRZ ;  /* 0x0000000000287805 */ /* 0x000fe2000001ff00 */
[--C-:B------:R-:W-:Y:S01]  /*13e0*/  @!P5 IMAD.IADD R27, R27, 0x1, -R0.reuse ;  /* 0x000000011b1bd824 */ /* 0x100fe200078e0a00 */
[----:B------:R-:W-:Y:S01]  /*13f0*/  ISETP.GE.AND P5, PT, R45, RZ, PT ;  /* 0x000000ff2d00720c */ /* 0x000fe20003fa6270 */
[--C-:B------:R-:W-:Y:S01]  /*1400*/  @!P4 IMAD.IADD R31, R31, 0x1, -R0.reuse ;  /* 0x000000011f1fc824 */ /* 0x100fe200078e0a00 */
[----:B------:R-:W-:Y:S01]  /*1410*/  ISETP.GT.U32.AND P6, PT, R0, R37, PT ;  /* 0x000000250000720c */ /* 0x000fe20003fc4070 */
[--C-:B------:R-:W-:Y:S01]  /*1420*/  @!P1 IMAD.IADD R3, R3, 0x1, -R0.reuse ;  /* 0x0000000103039824 */ /* 0x100fe200078e0a00 */
[----:B------:R-:W-:Y:S01]  /*1430*/  ISETP.GE.AND P4, PT, R47, RZ, PT ;  /* 0x000000ff2f00720c */ /* 0x000fe20003f86270 */
[--C-:B------:R-:W-:Y:S01]  /*1440*/  @!P0 IMAD.IADD R33, R33, 0x1, -R0.reuse ;  /* 0x0000000121218824 */ /* 0x100fe200078e0a00 */
[----:B------:R-:W-:Y:S01]  /*1450*/  ISETP.GE.AND P1, PT, R43, RZ, PT ;  /* 0x000000ff2b00720c */ /* 0x000fe20003f26270 */
[--C-:B------:R-:W-:Y:S01]  /*1460*/  @!P2 IMAD.IADD R39, R39, 0x1, -R0.reuse ;  /* 0x000000012727a824 */ /* 0x100fe200078e0a00 */
[----:B------:R-:W-:Y:S01]  /*1470*/  ISETP.GE.AND P0, PT, R48, RZ, PT ;  /* 0x000000ff3000720c */ /* 0x000fe20003f06270 */
[--C-:B------:R-:W-:Y:S01]  /*1480*/  @!P3 IMAD.IADD R35, R35, 0x1, -R0.reuse ;  /* 0x000000012323b824 */ /* 0x100fe200078e0a00 */
[----:B------:R-:W-:Y:S01]  /*1490*/  ISETP.GE.AND P2, PT, R49, RZ, PT ;  /* 0x000000ff3100720c */ /* 0x000fe20003f46270 */
[----:B------:R-:W-:Y:S01]  /*14a0*/  IMAD R5, R5, UR6, RZ ;  /* 0x0000000605057c24 */ /* 0x000fe2000f8e02ff */
[----:B------:R-:W-:Y:S01]  /*14b0*/  ISETP.GE.AND P3, PT, R50, RZ, PT ;  /* 0x000000ff3200720c */ /* 0x000fe20003f66270 */
[----:B------:R-:W-:Y:S01]  /*14c0*/  @!P5 IMAD.MOV R17, RZ, RZ, -R17 ;  /* 0x000000ffff11d224 */ /* 0x000fe200078e0a11 */
[----:B------:R-:W-:Y:S01]  /*14d0*/  ISETP.GT.U32.AND P5, PT, R0, R31, PT ;  /* 0x0000001f0000720c */ /* 0x000fe20003fa4070 */
[--C-:B------:R-:W-:Y:S01]  /*14e0*/  @!P6 IMAD.IADD R37, R37, 0x1, -R0.reuse ;  /* 0x000000012525e824 */ /* 0x100fe200078e0a00 */
[----:B------:R-:W-:Y:S01]  /*14f0*/  ISETP.GE.AND P6, PT, R2, RZ, PT ;  /* 0x000000ff0200720c */ /* 0x000fe20003fc6270 */
[----:B------:R-:W-:Y:S01]  /*1500*/  @!P4 IMAD.MOV R19, RZ, RZ, -R19 ;  /* 0x000000ffff13c224 */ /* 0x000fe200078e0a13 */
[C---:B------:R-:W-:Y:S01]  /*1510*/  ISETP.GT.U32.AND P4, PT, R0.reuse, R3, PT ;  /* 0x000000030000720c */ /* 0x040fe20003f84070 */
[----:B------:R-:W-:Y:S01]  /*1520*/  @!P1 IMAD.MOV R21, RZ, RZ, -R21 ;  /* 0x000000ffff159224 */ /* 0x000fe200078e0a15 */
[C---:B------:R-:W-:Y:S01]  /*1530*/  ISETP.GT.U32.AND P1, PT, R0.reuse, R33, PT ;  /* 0x000000210000720c */ /* 0x040fe20003f24070 */
[----:B------:R-:W-:Y:S01]  /*1540*/  @!P0 IMAD.MOV R23, RZ, RZ, -R23 ;  /* 0x000000ffff178224 */ /* 0x000fe200078e0a17 */
[C---:B------:R-:W-:Y:S01]  /*1550*/  ISETP.GT.U32.AND P0, PT, R0.reuse, R39, PT ;  /* 0x000000270000720c */ /* 0x040fe20003f04070 */
[----:B------:R-:W-:Y:S01]  /*1560*/  @!P2 IMAD.MOV R25, RZ, RZ, -R25 ;  /* 0x000000ffff19a224 */ /* 0x000fe200078e0a19 */
[C---:B------:R-:W-:Y:S01]  /*1570*/  ISETP.GT.U32.AND P2, PT, R0.reuse, R35, PT ;  /* 0x000000230000720c */ /* 0x040fe20003f44070 */
[----:B------:R-:W-:Y:S01]  /*1580*/  @!P3 IMAD.MOV R27, RZ, RZ, -R27 ;  /* 0x000000ffff1bb224 */ /* 0x000fe200078e0a1b */
[----:B------:R-:W-:Y:S01]  /*1590*/  ISETP.GT.U32.AND P3, PT, R0, R37, PT ;  /* 0x000000250000720c */ /* 0x000fe20003f64070 */
[--C-:B------:R-:W-:Y:S01]  /*15a0*/  @!P5 IMAD.IADD R31, R31, 0x1, -R0.reuse ;  /* 0x000000011f1fd824 */ /* 0x100fe200078e0a00 */
[----:B------:R-:W-:Y:S01]  /*15b0*/  ISETP.GE.AND P5, PT, R51, RZ, PT ;  /* 0x000000ff3300720c */ /* 0x000fe20003fa6270 */
[----:B------:R-:W-:Y:S01]  /*15c0*/  USHF.R.S32.HI UR6, URZ, 0x1f, UR4 ;  /* 0x0000001fff067899 */ /* 0x000fe20008011404 */
[----:B------:R-:W-:Y:S01]  /*15d0*/  LOP3.LUT R47, R7, 0x62, RZ, 0xfc, !PT ;  /* 0x00000062072f7812 */ /* 0x000fe200078efcff */
        /* <DEDUP_REMOVED lines=8> */
[----:B------:R-:W-:Y:S01]  /*1660*/  @!P3 IMAD.IADD R37, R37, 0x1, -R0 ;  /* 0x000000012525b824 */ /* 0x000fe200078e0a00 */
[----:B------:R-:W-:Y:S01]  /*1670*/  ISETP.NE.AND P3, PT, R29, RZ, PT ;  /* 0x000000ff1d00720c */ /* 0x000fe20003f65270 */
[----:B------:R-:W-:Y:S01]  /*1680*/  @!P5 IMAD.MOV R31, RZ, RZ, -R31 ;  /* 0x000000ffff1fd224 */ /* 0x000fe200078e0a1f */
[----:B------:R-:W-:Y:S01]  /*1690*/  LOP3.LUT R0, RZ, R29, RZ, 0x33, !PT ;  /* 0x0000001dff007212 */ /* 0x000fe200078e33ff */
[----:B------:R-:W-:Y:S01]  /*16a0*/  @!P6 IMAD.MOV R39, RZ, RZ, -R39 ;  /* 0x000000ffff27e224 */ /* 0x000fe200078e0a27 */
[----:B------:R-:W-:Y:S01]  /*16b0*/  LOP3.LUT R45, R7, 0x64, RZ, 0xfc, !PT ;  /* 0x00000064072d7812 */ /* 0x000fe200078efcff */
[----:B------:R-:W-:Y:S01]  /*16c0*/  @!P4 IMAD.MOV R3, RZ, RZ, -R3 ;  /* 0x000000ffff03c224 */ /* 0x000fe200078e0a03 */
[C---:B------:R-:W-:Y:S01]  /*16d0*/  SEL R9, R0.reuse, R9, !P3 ;  /* 0x0000000900097207 */ /* 0x040fe20005800000 */
[----:B------:R-:W-:Y:S01]  /*16e0*/  @!P1 IMAD.MOV R33, RZ, RZ, -R33 ;  /* 0x000000ffff219224 */ /* 0x000fe200078e0a21 */
[C---:B------:R-:W-:Y:S01]  /*16f0*/  SEL R11, R0.reuse, R11, !P3 ;  /* 0x0000000b000b7207 */ /* 0x040fe20005800000 */
[----:B------:R-:W-:Y:S01]  /*1700*/  @!P0 IMAD.MOV R35, RZ, RZ, -R35 ;  /* 0x000000ffff238224 */ /* 0x000fe200078e0a23 */
[C---:B------:R-:W-:Y:S01]  /*1710*/  SEL R13, R0.reuse, R13, !P3 ;  /* 0x0000000d000d7207 */ /* 0x040fe20005800000 */
[----:B------:R-:W-:Y:S01]  /*1720*/  IMAD R9, R9, UR12, RZ ;  /* 0x0000000c09097c24 */ /* 0x000fe2000f8e02ff */
[C---:B------:R-:W-:Y:S01]  /*1730*/  SEL R15, R0.reuse, R15, !P3 ;  /* 0x0000000f000f7207 */ /* 0x040fe20005800000 */
[----:B------:R-:W-:Y:S01]  /*1740*/  @!P2 IMAD.MOV R37, RZ, RZ, -R37 ;  /* 0x000000ffff25a224 */ /* 0x000fe200078e0a25 */
[----:B---3--:R-:W-:Y:S01]  /*1750*/  LEA R72, P0, R5, UR10, 0x1 ;  /* 0x0000000a05487c11 */ /* 0x008fe2000f8008ff */
[----:B------:R-:W-:Y:S01]  /*1760*/  IMAD R11, R11, UR12, RZ ;  /* 0x0000000c0b0b7c24 */ /* 0x000fe2000f8e02ff */
[----:B-----5:R-:W-:Y:S01]  /*1770*/  LEA R2, P2, R9, UR14, 0x1 ;  /* 0x0000000e09027c11 */ /* 0x020fe2000f8408ff */
[----:B------:R-:W-:Y:S01]  /*1780*/  IMAD R13, R13, UR12, RZ ;  /* 0x0000000c0d0d7c24 */ /* 0x000fe2000f8e02ff */
[C---:B------:R-:W-:Y:S01]  /*1790*/  SEL R25, R0.reuse, R25, !P3 ;  /* 0x0000001900197207 */ /* 0x040fe20005800000 */
[----:B------:R-:W-:Y:S01]  /*17a0*/  IMAD R15, R15, UR12, RZ ;  /* 0x0000000c0f0f7c24 */ /* 0x000fe2000f8e02ff */
[----:B------:R-:W-:Y:S01]  /*17b0*/  LEA.HI.X.SX32 R73, R5, UR11, 0x1, P0 ;  /* 0x0000000b05497c11 */ /* 0x000fe200080f0eff */
[----:B------:R0:W-:Y:S01]  /*17c0*/  STL [R1+0x34], R2 ;  /* 0x0000340201007387 */ /* 0x0001e20000100800 */
[----:B------:R-:W-:Y:S01]  /*17d0*/  LEA R24, P1, R11, UR14, 0x1 ;  /* 0x0000000e0b187c11 */ /* 0x000fe2000f8208ff */
[----:B------:R-:W-:Y:S01]  /*17e0*/  IMAD R25, R25, UR12, RZ ;  /* 0x0000000c19197c24 */ /* 0x000fe2000f8e02ff */
[----:B------:R-:W-:Y:S01]  /*17f0*/  LEA R5, P0, R13, UR14, 0x1 ;  /* 0x0000000e0d057c11 */ /* 0x000fe2000f8008ff */
[----:B------:R-:W-:Y:S01]  /*1800*/  ULEA.HI UR6, UR6, UR4, URZ, 0x7 ;  /* 0x0000000406067291 */ /* 0x000fe2000f8f38ff */
[C---:B------:R-:W-:Y:S01]  /*1810*/  SEL R17, R0.reuse, R17, !P3 ;  /* 0x0000001100117207 */ /* 0x040fe20005800000 */
[----:B------:R1:W-:Y:S01]  /*1820*/  STL [R1+0x2c], R24 ;  /* 0x00002c1801007387 */ /* 0x0003e20000100800 */
[----:B------:R-:W-:-:S02]  /*1830*/  SEL R19, R0, R19, !P3 ;  /* 0x0000001300137207 */ /* 0x000fc40005800000 */
[----:B------:R-:W-:Y:S02]  /*1840*/  CS2R R28, SRZ ;  /* 0x00000000001c7805 */ /* 0x000fe4000001ff00 */
[C---:B------:R-:W-:Y:S01]  /*1850*/  SEL R21, R0.reuse, R21, !P3 ;  /* 0x0000001500157207 */ /* 0x040fe20005800000 */
[----:B------:R-:W-:Y:S01]  /*1860*/  STL [R1+0x24], R5 ;  /* 0x0000240501007387 */ /* 0x000fe20000100800 */
[----:B0-----:R-:W-:Y:S01]  /*1870*/  LEA R2, P4, R15, UR14, 0x1 ;  /* 0x0000000e0f027c11 */ /* 0x001fe2000f8808ff */
[----:B------:R-:W-:Y:S01]  /*1880*/  IMAD R17, R17, UR12, RZ ;  /* 0x0000000c11117c24 */ /* 0x000fe2000f8e02ff */
[C---:B------:R-:W-:Y:S01]  /*1890*/  SEL R23, R0.reuse, R23, !P3 ;  /* 0x0000001700177207 */ /* 0x040fe20005800000 */
[----:B------:R-:W-:Y:S01]  /*18a0*/  IMAD R19, R19, UR12, RZ ;  /* 0x0000000c13137c24 */ /* 0x000fe2000f8e02ff */
[C---:B------:R-:W-:Y:S01]  /*18b0*/  SEL R27, R0.reuse, R27, !P3 ;  /* 0x0000001b001b7207 */ /* 0x040fe20005800000 */
[----:B------:R0:W-:Y:S01]  /*18c0*/  STL [R1+0x1c], R2 ;  /* 0x00001c0201007387 */ /* 0x0001e20000100800 */
[----:B------:R-:W-:Y:S01]  /*18d0*/  SEL R31, R0, R31, !P3 ;  /* 0x0000001f001f7207 */ /* 0x000fe20005800000 */
[----:B-1----:R-:W-:Y:S01]  /*18e0*/  IMAD.SHL.U32 R24, R80, 0x100, RZ ;  /* 0x0000010050187824 */ /* 0x002fe200078e00ff */
[C---:B------:R-:W-:Y:S01]  /*18f0*/  SEL R3, R0.reuse, R3, !P3 ;  /* 0x0000000300037207 */ /* 0x040fe20005800000 */
[----:B------:R-:W-:Y:S01]  /*1900*/  IMAD R23, R23, UR12, RZ ;  /* 0x0000000c17177c24 */ /* 0x000fe2000f8e02ff */
[C---:B------:R-:W-:Y:S01]  /*1910*/  SEL R33, R0.reuse, R33, !P3 ;  /* 0x0000002100217207 */ /* 0x040fe20005800000 */
[----:B------:R-:W-:Y:S01]  /*1920*/  IMAD R21, R21, UR12, RZ ;  /* 0x0000000c15157c24 */ /* 0x000fe2000f8e02ff */
[C---:B------:R-:W-:Y:S01]  /*1930*/  SEL R35, R0.reuse, R35, !P3 ;  /* 0x0000002300237207 */ /* 0x040fe20005800000 */
[----:B------:R-:W-:Y:S01]  /*1940*/  IMAD R3, R3, UR12, RZ ;  /* 0x0000000c03037c24 */ /* 0x000fe2000f8e02ff */
[C---:B------:R-:W-:Y:S01]  /*1950*/  SEL R37, R0.reuse, R37, !P3 ;  /* 0x0000002500257207 */ /* 0x040fe20005800000 */
[----:B------:R-:W-:Y:S01]  /*1960*/  IMAD R33, R33, UR12, RZ ;  /* 0x0000000c21217c24 */ /* 0x000fe2000f8e02ff */
[----:B------:R-:W-:Y:S01]  /*1970*/  SEL R0, R0, R39, !P3 ;  /* 0x0000002700007207 */ /* 0x000fe20005800000 */
[----:B------:R-:W-:Y:S01]  /*1980*/  IMAD R35, R35, UR12, RZ ;  /* 0x0000000c23237c24 */ /* 0x000fe2000f8e02ff */
[----:B0-----:R-:W-:Y:S01]  /*1990*/  LEA.HI.X.SX32 R2, R11, UR15, 0x1, P1 ;  /* 0x0000000f0b027c11 */ /* 0x001fe200088f0eff */
[----:B------:R-:W-:Y:S01]  /*19a0*/  IMAD R37, R37, UR12, RZ ;  /* 0x0000000c25257c24 */ /* 0x000fe2000f8e02ff */
[----:B------:R-:W-:Y:S01]  /*19b0*/  LEA R114, P1, R25, UR14, 0x1 ;  /* 0x0000000e19727c11 */ /* 0x000fe2000f8208ff */
[----:B------:R-:W-:Y:S01]  /*19c0*/  IMAD R0, R0, UR12, RZ ;  /* 0x0000000c00007c24 */ /* 0x000fe2000f8e02ff */
[----:B------:R-:W-:Y:S01]  /*19d0*/  LEA R123, P6, R17, UR14, 0x1 ;  /* 0x0000000e117b7c11 */ /* 0x000fe2000f8c08ff */
[----:B------:R-:W-:Y:S01]  /*19e0*/  IMAD R27, R27, UR12, RZ ;  /* 0x0000000c1b1b7c24 */ /* 0x000fe2000f8e02ff */
[----:B------:R-:W-:Y:S01]  /*19f0*/  LEA.HI.X.SX32 R111, R25, UR15, 0x1, P1 ;  /* 0x0000000f196f7c11 */ /* 0x000fe200088f0eff */
[----:B------:R-:W-:Y:S01]  /*1a00*/  IMAD R31, R31, UR12, RZ ;  /* 0x0000000c1f1f7c24 */ /* 0x000fe2000f8e02ff */
[----:B------:R-:W-:-:S02]  /*1a10*/  LEA R94, P1, R0, UR14, 0x1 ;  /* 0x0000000e005e7c11 */ /* 0x000fc4000f8208ff */
[----:B------:R-:W-:Y:S02]  /*1a20*/  CS2R R42, SRZ ;  /* 0x00000000002a7805 */ /* 0x000fe4000001ff00 */
[----:B------:R-:W-:Y:S02]  /*1a30*/  LEA.HI.X.SX32 R122, R17, UR15, 0x1, P6 ;  /* 0x0000000f117a7c11 */ /* 0x000fe4000b0f0eff */
[----:B------:R-:W-:Y:S02]  /*1a40*/  CS2R R52, SRZ ;  /* 0x0000000000347805 */ /* 0x000fe4000001ff00 */
[----:B------:R-:W-:Y:S02]  /*1a50*/  LEA.HI.X.SX32 R93, R0, UR15, 0x1, P1 ;  /* 0x0000000f005d7c11 */ /* 0x000fe400088f0eff */
[----:B------:R-:W-:Y:S01]  /*1a60*/  CS2R R54, SRZ ;  /* 0x0000000000367805 */ /* 0x000fe2000001ff00 */
[----:B------:R-:W0:Y:S01]  /*1a70*/  LDC R0, c[0x0][0x3a8] ;  /* 0x0000ea00ff007b82 */ /* 0x000e220000000800 */
[----:B------:R-:W-:-:S02]  /*1a80*/  LEA R102, P6, R3, UR14, 0x1 ;  /* 0x0000000e03667c11 */ /* 0x000fc4000f8c08ff */
[----:B------:R-:W-:Y:S02]  /*1a90*/  CS2R R48, SRZ ;  /* 0x0000000000307805 */ /* 0x000fe4000001ff00 */
[----:B------:R-:W-:Y:S02]  /*1aa0*/  LEA.HI.X.SX32 R5, R9, UR15, 0x1, P2 ;  /* 0x0000000f09057c11 */ /* 0x000fe400090f0eff */
[----:B------:R-:W-:Y:S02]  /*1ab0*/  CS2R R50, SRZ ;  /* 0x0000000000327805 */ /* 0x000fe4000001ff00 */
[----:B------:R-:W-:Y:S01]  /*1ac0*/  LEA.HI.X.SX32 R101, R3, UR15, 0x1, P6 ;  /* 0x0000000f03657c11 */ /* 0x000fe2000b0f0eff */
[----:B------:R-:W-:Y:S01]  /*1ad0*/  USHF.R.S32.HI UR6, URZ, 0x7, UR6 ;  /* 0x00000007ff067899 */ /* 0x000fe20008011406 */
[----:B------:R-:W-:Y:S01]  /*1ae0*/  LOP3.LUT R3, R80, 0x7f, RZ, 0xc0, !PT ;  /* 0x0000007f50037812 */ /* 0x000fe200078ec0ff */
[----:B------:R1:W-:Y:S01]  /*1af0*/  STL [R1+0x30], R5 ;  /* 0x0000300501007387 */ /* 0x0003e20000100800 */
[----:B------:R-:W-:-:S02]  /*1b00*/  LEA R125, P2, R23, UR14, 0x1 ;  /* 0x0000000e177d7c11 */ /* 0x000fc4000f8408ff */
[----:B------:R-:W-:Y:S01]  /*1b10*/  LEA R119, P5, R19, UR14, 0x1 ;  /* 0x0000000e13777c11 */ /* 0x000fe2000f8a08ff */
[----:B------:R2:W-:Y:S01]  /*1b20*/  STL [R1+0x28], R2 ;  /* 0x0000280201007387 */ /* 0x0005e20000100800 */
[----:B------:R-:W-:Y:S02]  /*1b30*/  LEA R121, P3, R21, UR14, 0x1 ;  /* 0x0000000e15797c11 */ /* 0x000fe4000f8608ff */
[----:B------:R-:W-:Y:S02]  /*1b40*/  LEA.HI.X.SX32 R124, R23, UR15, 0x1, P2 ;  /* 0x0000000f177c7c11 */ /* 0x000fe400090f0eff */
[----:B------:R-:W-:Y:S02]  /*1b50*/  LEA.HI.X.SX32 R117, R19, UR15, 0x1, P5 ;  /* 0x0000000f13757c11 */ /* 0x000fe4000a8f0eff */
[----:B-1----:R-:W-:Y:S02]  /*1b60*/  LEA.HI.X.SX32 R5, R13, UR15, 0x1, P0 ;  /* 0x0000000f0d057c11 */ /* 0x002fe400080f0eff */
[----:B------:R-:W-:-:S02]  /*1b70*/  LEA.HI.X.SX32 R120, R21, UR15, 0x1, P3 ;  /* 0x0000000f15787c11 */ /* 0x000fc400098f0eff */
[----:B--2---:R-:W-:Y:S01]  /*1b80*/  LEA.HI.X.SX32 R2, R15, UR15, 0x1, P4 ;  /* 0x0000000f0f027c11 */ /* 0x004fe2000a0f0eff */
[-C--:B0-----:R-:W-:Y:S01]  /*1b90*/  IMAD R80, R78, R0.reuse, RZ ;  /* 0x000000004e507224 */ /* 0x081fe200078e02ff */
[----:B------:R-:W-:Y:S01]  /*1ba0*/  STL [R1+0x20], R5 ;  /* 0x0000200501007387 */ /* 0x000fe20000100800 */
[-C--:B------:R-:W-:Y:S01]  /*1bb0*/  IMAD R78, R76, R0.reuse, RZ ;  /* 0x000000004c4e7224 */ /* 0x080fe200078e02ff */
[----:B------:R-:W-:Y:S01]  /*1bc0*/  LEA R96, P2, R37, UR14, 0x1 ;  /* 0x0000000e25607c11 */ /* 0x000fe2000f8408ff */
[-C--:B------:R-:W-:Y:S01]  /*1bd0*/  IMAD R76, R74, R0.reuse, RZ ;  /* 0x000000004a4c7224 */ /* 0x080fe200078e02ff */
[----:B------:R0:W-:Y:S01]  /*1be0*/  STL [R1+0x18], R2 ;  /* 0x0000180201007387 */ /* 0x0001e20000100800 */
[-C--:B------:R-:W-:Y:S01]  /*1bf0*/  IMAD R74, R70, R0.reuse, RZ ;  /* 0x00000000464a7224 */ /* 0x080fe200078e02ff */
[----:B------:R-:W-:Y:S01]  /*1c00*/  LEA R100, P5, R33, UR14, 0x1 ;  /* 0x0000000e21647c11 */ /* 0x000fe2000f8a08ff */
[-C--:B------:R-:W-:Y:S01]  /*1c10*/  IMAD R70, R68, R0.reuse, RZ ;  /* 0x0000000044467224 */ /* 0x080fe200078e02ff */
[----:B------:R-:W-:Y:S01]  /*1c20*/  LEA R98, P3, R35, UR14, 0x1 ;  /* 0x0000000e23627c11 */ /* 0x000fe2000f8608ff */
[-C--:B------:R-:W-:Y:S01]  /*1c30*/  IMAD R68, R66, R0.reuse, RZ ;  /* 0x0000000042447224 */ /* 0x080fe200078e02ff */
[----:B------:R-:W-:Y:S01]  /*1c40*/  LEA.HI.X.SX32 R95, R37, UR15, 0x1, P2 ;  /* 0x0000000f255f7c11 */ /* 0x000fe200090f0eff */
[-C--:B------:R-:W-:Y:S01]  /*1c50*/  IMAD R66, R64, R0.reuse, RZ ;  /* 0x0000000040427224 */ /* 0x080fe200078e02ff */
[----:B------:R-:W-:Y:S01]  /*1c60*/  LEA.HI.X.SX32 R99, R33, UR15, 0x1, P5 ;  /* 0x0000000f21637c11 */ /* 0x000fe2000a8f0eff */
[-C--:B------:R-:W-:Y:S01]  /*1c70*/  IMAD R64, R62, R0.reuse, RZ ;  /* 0x000000003e407224 */ /* 0x080fe200078e02ff */
[----:B0-----:R-:W0:Y:S01]  /*1c80*/  LDC R2, c[0x0][0x3ac] ;  /* 0x0000eb00ff027b82 */ /* 0x001e220000000800 */
[-C--:B------:R-:W-:Y:S01]  /*1c90*/  IMAD R62, R60, R0.reuse, RZ ;  /* 0x000000003c3e7224 */ /* 0x080fe200078e02ff */
[----:B------:R-:W-:Y:S01]  /*1ca0*/  LEA.HI.X.SX32 R97, R35, UR15, 0x1, P3 ;  /* 0x0000000f23617c11 */ /* 0x000fe200098f0eff */
[-C--:B------:R-:W-:Y:S01]  /*1cb0*/  IMAD R60, R58, R0.reuse, RZ ;  /* 0x000000003a3c7224 */ /* 0x080fe200078e02ff */
[C---:B------:R-:W-:Y:S01]  /*1cc0*/  LOP3.LUT R39, R7.reuse, 0x66, RZ, 0xfc, !PT ;  /* 0x0000006607277812 */ /* 0x040fe200078efcff */
        /* <DEDUP_REMOVED lines=23> */
[----:B------:R-:W-:Y:S01]  /*1e40*/  LOP3.LUT R5, R7, 0x7e, RZ, 0xfc, !PT ;  /* 0x0000007e07057812 */ /* 0x000fe200078efcff */
        /* <DEDUP_REMOVED lines=9> */
[----:B------:R1:W-:Y:S01]  /*1ee0*/  STL [R1+0x40], R24 ;  /* 0x0000401801007387 */ /* 0x0003e20000100800 */
[-C--:B------:R-:W-:Y:S01]  /*1ef0*/  IMAD R4, R115, R0.reuse, RZ ;  /* 0x0000000073047224 */ /* 0x080fe200078e02ff */
[----:B------:R-:W-:Y:S01]  /*1f00*/  CS2R R30, SRZ ;  /* 0x00000000001e7805 */ /* 0x000fe2000001ff00 */
[-C--:B------:R-:W-:Y:S01]  /*1f10*/  IMAD R8, R113, R0.reuse, RZ ;  /* 0x0000000071087224 */ /* 0x080fe200078e02ff */
[----:B------:R-:W-:Y:S01]  /*1f20*/  CS2R R26, SRZ ;  /* 0x00000000001a7805 */ /* 0x000fe2000001ff00 */
[----:B------:R-:W-:-:S02]  /*1f30*/  IMAD R6, R109, R0, RZ ;  /* 0x000000006d067224 */ /* 0x000fc400078e02ff */
[-C--:B------:R-:W-:Y:S02]  /*1f40*/  IMAD R4, R107, R0.reuse, RZ ;  /* 0x000000006b047224 */ /* 0x080fe400078e02ff */
[-C--:B------:R-:W-:Y:S01]  /*1f50*/  IMAD R8, R91, R0.reuse, RZ ;  /* 0x000000005b087224 */ /* 0x080fe200078e02ff */
[----:B-1----:R-:W-:Y:S01]  /*1f60*/  CS2R R24, SRZ ;  /* 0x0000000000187805 */ /* 0x002fe2000001ff00 */
[-C--:B------:R-:W-:Y:S02]  /*1f70*/  IMAD R6, R89, R0.reuse, RZ ;  /* 0x0000000059067224 */ /* 0x080fe400078e02ff */
[-C--:B------:R-:W-:Y:S02]  /*1f80*/  IMAD R4, R87, R0.reuse, RZ ;  /* 0x0000000057047224 */ /* 0x080fe400078e02ff */
[-C--:B------:R-:W-:Y:S02]  /*1f90*/  IMAD R8, R85, R0.reuse, RZ ;  /* 0x0000000055087224 */ /* 0x080fe400078e02ff */
[----:B------:R-:W-:-:S02]  /*1fa0*/  IMAD R6, R83, R0, RZ ;  /* 0x0000000053067224 */ /* 0x000fc400078e02ff */
[-C--:B------:R-:W-:Y:S02]  /*1fb0*/  IMAD R4, R81, R0.reuse, RZ ;  /* 0x0000000051047224 */ /* 0x080fe400078e02ff */
[-C--:B------:R-:W-:Y:S02]  /*1fc0*/  IMAD R8, R79, R0.reuse, RZ ;  /* 0x000000004f087224 */ /* 0x080fe400078e02ff */
        /* <DEDUP_REMOVED lines=10> */
[-C--:B------:R-:W-:Y:S01]  /*2070*/  IMAD R4, R47, R0.reuse, RZ ;  /* 0x000000002f047224 */ /* 0x080fe200078e02ff */
[----:B------:R-:W-:Y:S01]  /*2080*/  CS2R R46, SRZ ;  /* 0x00000000002e7805 */ /* 0x000fe2000001ff00 */
        /* <DEDUP_REMOVED lines=19> */
[----:B------:R-:W-:Y:S02]  /*21c0*/  IMAD R4, R5, R0, RZ ;  /* 0x0000000005047224 */ /* 0x000fe400078e02ff */
[----:B0-----:R-:W-:-:S07]  /*21d0*/  IMAD R0, R3, R2, RZ ;  /* 0x0000000203007224 */ /* 0x001fce00078e02ff */
.L_x_2:
[----:B------:R0:W-:Y:S01]  /*21e0*/  STL.64 [R1+0x68], R38 ;  /* 0x0000682601007387 */ /* 0x0001e20000100a00 */
[----:B------:R-:W1:Y:S01]  /*21f0*/  LDC R3, c[0x0][0x3a8] ;  /* 0x0000ea00ff037b82 */ /* 0x000e620000000800 */
[----:B------:R-:W-:Y:S01]  /*2200*/  PRMT R83, RZ, 0x7610, R83 ;  /* 0x00007610ff537816 */ /* 0x000fe20000000053 */
[----:B------:R-:W2:Y:S01]  /*2210*/  S2R R2, SR_TID.X ;  /* 0x0000000000027919 */ /* 0x000ea20000002100 */
[----:B------:R-:W3:Y:S05]  /*2220*/  S2R R7, SR_TID.X ;  /* 0x0000000000077919 */ /* 0x000eea0000002100 */
[----:B------:R-:W4:Y:S01]  /*2230*/  LDC R8, c[0x0][0x3a8] ;  /* 0x0000ea00ff087b82 */ /* 0x000f220000000800 */
[----:B0-----:R-:W0:Y:S01]  /*2240*/  S2R R39, SR_TID.X ;  /* 0x0000000000277919 */ /* 0x001e220000002100 */
[----:B------:R-:W5:Y:S06]  /*2250*/  S2R R12, SR_TID.X ;  /* 0x00000000000c7919 */ /* 0x000f6c0000002100 */
[----:B------:R-:W4:Y:S01]  /*2260*/  LDC R13, c[0x0][0x3a8] ;  /* 0x0000ea00ff0d7b82 */ /* 0x000f220000000800 */
[----:B------:R-:W-:-:S07]  /*2270*/  PRMT R10, RZ, 0x7610, R10 ;  /* 0x00007610ff0a7816 */ /* 0x000fce000000000a */
[----:B------:R-:W4:Y:S01]  /*2280*/  LDC R11, c[0x0][0x3a8] ;  /* 0x0000ea00ff0b7b82 */ /* 0x000f220000000800 */
[----:B------:R-:W1:Y:S07]  /*2290*/  S2R R15, SR_TID.X ;  /* 0x00000000000f7919 */ /* 0x000e6e0000002100 */
[----:B------:R-:W5:Y:S08]  /*22a0*/  LDC R9, c[0x0][0x3a8] ;  /* 0x0000ea00ff097b82 */ /* 0x000f700000000800 */
[----:B------:R-:W5:Y:S01]  /*22b0*/  LDC R14, c[0x0][0x3a8] ;  /* 0x0000ea00ff0e7b82 */ /* 0x000f620000000800 */
[----:B--2---:R-:W-:-:S02]  /*22c0*/  SHF.R.U32.HI R2, RZ, 0x8, R2 ;  /* 0x00000008ff027819 */ /* 0x004fc40000011602 */
[----:B------:R-:W-:Y:S02]  /*22d0*/  PRMT R118, RZ, 0x7610, R118 ;  /* 0x00007610ff767816 */ /* 0x000fe40000000076 */
[----:B------:R-:W-:-:S03]  /*22e0*/  PRMT R85, RZ, 0x7610, R85 ;  /* 0x00007610ff557816 */ /* 0x000fc60000000055 */
[----:B------:R-:W2:Y:S01]  /*22f0*/  LDC R16, c[0x0][0x3a8] ;  /* 0x0000ea00ff107b82 */ /* 0x000ea20000000800 */
[----:B0-----:R-:W-:Y:S02]  /*2300*/  SHF.R.U32.HI R91, RZ, 0x8, R39 ;  /* 0x00000008ff5b7819 */ /* 0x001fe40000011627 */
[----:B------:R-:W-:Y:S01]  /*2310*/  PRMT R116, RZ, 0x7610, R116 ;  /* 0x00007610ff747816 */ /* 0x000fe20000000074 */
[----:B------:R-:W0:Y:S01]  /*2320*/  S2R R17, SR_TID.X ;  /* 0x0000000000117919 */ /* 0x000e220000002100 */
[----:B------:R-:W-:Y:S02]  /*2330*/  SGXT.U32 R91, R91, 0x1 ;  /* 0x000000015b5b781a */ /* 0x000fe40000000000 */
[----:B---3--:R-:W-:Y:S01]  /*2340*/  SHF.R.U32.HI R7, RZ, 0x8, R7 ;  /* 0x00000008ff077819 */ /* 0x008fe20000011607 */
[----:B------:R-:W3:Y:S01]  /*2350*/  LDC R18, c[0x0][0x3a8] ;  /* 0x0000ea00ff127b82 */ /* 0x000ee20000000800 */
[----:B------:R-:W-:Y:S02]  /*2360*/  SGXT.U32 R2, R2, 0x1 ;  /* 0x000000010202781a */ /* 0x000fe40000000000 */
[----:B------:R-:W-:-:S02]  /*2370*/  PRMT R115, RZ, 0x7610, R115 ;  /* 0x00007610ff737816 */ /* 0x000fc40000000073 */
[----:B------:R-:W-:Y:S01]  /*2380*/  PRMT R113, RZ, 0x7610, R113 ;  /* 0x00007610ff717816 */ /* 0x000fe20000000071 */
[----:B-1----:R-:W-:Y:S01]  /*2390*/  IMAD R2, R2, R3, RZ ;  /* 0x0000000302027224 */ /* 0x002fe200078e02ff */
[----:B------:R-:W-:Y:S02]  /*23a0*/  ISETP.GE.AND P0, PT, R91, UR7, PT ;  /* 0x000000075b007c0c */ /* 0x000fe4000bf06270 */
[----:B------:R-:W-:Y:S01]  /*23b0*/  PRMT R81, RZ, 0x7610, R81 ;  /* 0x00007610ff517816 */ /* 0x000fe20000000051 */
[----:B------:R-:W-:Y:S01]  /*23c0*/  IMAD.WIDE R2, R2, 0x2, R72 ;  /* 0x0000000202027825 */ /* 0x000fe200078e0248 */
[----:B------:R-:W-:Y:S02]  /*23d0*/  SGXT.U32 R7, R7, 0x1 ;  /* 0x000000010707781a */ /* 0x000fe40000000000 */
[----:B------:R-:W-:Y:S01]  /*23e0*/  PRMT R110, RZ, 0x7610, R110 ;  /* 0x00007610ff6e7816 */ /* 0x000fe2000000006e */
[----:B------:R-:W1:Y:S01]  /*23f0*/  S2R R19, SR_TID.X ;  /* 0x0000000000137919 */ /* 0x000e620000002100 */
[----:B------:R-:W-:Y:S01]  /*2400*/  LOP3.LUT R7, R7, 0x2, RZ, 0xfc, !PT ;  /* 0x0000000207077812 */ /* 0x000fe200078efcff */
[----:B------:R-:W0:Y:S01]  /*2410*/  LDC R20, c[0x0][0x3a8] ;  /* 0x0000ea00ff147b82 */ /* 0x000e220000000800 */
[----:B------:R-:W-:-:S02]  /*2420*/  LOP3.LUT R4, R91, 0x2, RZ, 0xfc, !PT ;  /* 0x000000025b047812 */ /* 0x000fc400078efcff */
[----:B------:R-:W-:Y:S01]  /*2430*/  PRMT R112, RZ, 0x7610, R112 ;  /* 0x00007610ff707816 */ /* 0x000fe20000000070 */
[----:B----4-:R-:W-:Y:S01]  /*2440*/  IMAD R7, R7, R8, RZ ;  /* 0x0000000807077224 */ /* 0x010fe200078e02ff */
[----:B------:R4:W3:Y:S01]  /*2450*/  @!P0 LDG.E.U16 R83, desc[UR8][R2.64] ;  /* 0x0000000802538981 */ /* 0x0008e2000c1e1500 */
[----:B-----5:R-:W-:Y:S02]  /*2460*/  SHF.R.U32.HI R8, RZ, 0x8, R12 ;  /* 0x00000008ff087819 */ /* 0x020fe4000001160c */
[----:B------:R-:W-:Y:S01]  /*2470*/  ISETP.GE.AND P3, PT, R4, UR7, PT ;  /* 0x0000000704007c0c */ /* 0x000fe2000bf66270 */
[----:B------:R-:W5:Y:S01]  /*2480*/  LDC R21, c[0x0][0x3a8] ;  /* 0x0000ea00ff157b82 */ /* 0x000f620000000800 */
[----:B------:R-:W-:Y:S02]  /*2490*/  LOP3.LUT R6, R91, 0x6, RZ, 0xfc, !PT ;  /* 0x000000065b067812 */ /* 0x000fe400078efcff */
[----:B------:R-:W-:Y:S02]  /*24a0*/  PRMT R79, RZ, 0x7610, R79 ;  /* 0x00007610ff4f7816 */ /* 0x000fe4000000004f */
[----:B------:R-:W-:Y:S01]  /*24b0*/  PRMT R77, RZ, 0x7610, R77 ;  /* 0x00007610ff4d7816 */ /* 0x000fe2000000004d */
[----:B----4-:R-:W-:Y:S01]  /*24c0*/  IMAD.WIDE R2, R7, 0x2, R72 ;  /* 0x0000000207027825 */ /* 0x010fe200078e0248 */
[--C-:B------:R-:W-:Y:S01]  /*24d0*/  SHF.R.U32.HI R7, RZ, 0x8, R12.reuse ;  /* 0x00000008ff077819 */ /* 0x100fe2000001160c */
[----:B------:R-:W4:Y:S01]  /*24e0*/  LDC R22, c[0x0][0x3a8] ;  /* 0x0000ea00ff167b82 */ /* 0x000f220000000800 */
[----:B------:R-:W-:-:S02]  /*24f0*/  SHF.R.U32.HI R12, RZ, 0x8, R12 ;  /* 0x00000008ff0c7819 */ /* 0x000fc4000001160c */
[----:B------:R-:W-:Y:S01]  /*2500*/  PRMT R109, RZ, 0x7610, R109 ;  /* 0x00007610ff6d7816 */ /* 0x000fe2000000006d */
[----:B------:R1:W4:Y:S01]  /*2510*/  @!P3 LDG.E.U16 R10, desc[UR8][R2.64] ;  /* 0x00000008020ab981 */ /* 0x000322000c1e1500 */
[----:B------:R-:W-:Y:S02]  /*2520*/  SGXT.U32 R12, R12, 0x1 ;  /* 0x000000010c0c781a */ /* 0x000fe40000000000 */
[----:B------:R-:W-:Y:S02]  /*2530*/  LOP3.LUT R5, R91, 0x4, RZ, 0xfc, !PT ;  /* 0x000000045b057812 */ /* 0x000fe400078efcff */
[----:B------:R-:W-:Y:S02]  /*2540*/  PRMT R107, RZ, 0x7610, R107 ;  /* 0x00007610ff6b7816 */ /* 0x000fe4000000006b */
[----:B------:R-:W-:Y:S01]  /*2550*/  PRMT R106, RZ, 0x7610, R106 ;  /* 0x00007610ff6a7816 */ /* 0x000fe2000000006a */
[----:B------:R-:W0:Y:S01]  /*2560*/  S2R R23, SR_TID.X ;  /* 0x0000000000177919 */ /* 0x000e220000002100 */
[----:B------:R-:W-:Y:S01]  /*2570*/  LOP3.LUT R12, R12, 0x4, RZ, 0xfc, !PT ;  /* 0x000000040c0c7812 */ /* 0x000fe200078efcff */
[----:B------:R-:W0:Y:S01]  /*2580*/  LDC R38, c[0x0][0x3a8] ;  /* 0x0000ea00ff267b82 */ /* 0x000e220000000800 */
[----:B------:R-:W-:Y:S01]  /*2590*/  PRMT R76, RZ, 0x7610, R76 ;  /* 0x00007610ff4c7816 */ /* 0x000fe2000000004c */
[----:B------:R-:W0:Y:S02]  /*25a0*/  S2R R56, SR_TID.X ;  /* 0x0000000000387919 */ /* 0x000e240000002100 */
[----:B------:R-:W-:-:S02]  /*25b0*/  IMAD R12, R12, R13, RZ ;  /* 0x0000000d0c0c7224 */ /* 0x000fc400078e02ff */
[----:B------:R-:W2:Y:S01]  /*25c0*/  S2R R13, SR_TID.X ;  /* 0x00000000000d7919 */ /* 0x000ea20000002100 */
[----:B------:R-:W-:Y:S01]  /*25d0*/  SGXT.U32 R8, R8, 0x1 ;  /* 0x000000010808781a */ /* 0x000fe20000000000 */
[----:B-1----:R-:W-:Y:S01]  /*25e0*/  IMAD.WIDE R2, R12, 0x2, R72 ;  /* 0x000000020c027825 */ /* 0x002fe200078e0248 */
[----:B------:R-:W1:Y:S01]  /*25f0*/  S2R R57, SR_TID.X ;  /* 0x0000000000397919 */ /* 0x000e620000002100 */
[----:B------:R-:W0:Y:S01]  /*2600*/  LDC R12, c[0x0][0x3a8] ;  /* 0x0000ea00ff0c7b82 */ /* 0x000e220000000800 */
[----:B------:R-:W-:Y:S02]  /*2610*/  LOP3.LUT R8, R8, 0x6, RZ, 0xfc, !PT ;  /* 0x0000000608087812 */ /* 0x000fe400078efcff */
[----:B------:R-:W-:Y:S01]  /*2620*/  ISETP.GE.AND P5, PT, R6, UR7, PT ;  /* 0x0000000706007c0c */ /* 0x000fe2000bfa6270 */
[----:B------:R5:W-:Y:S01]  /*2630*/  STL.64 [R1+0x60], R44 ;  /* 0x0000602c01007387 */ /* 0x000be20000100a00 */
[----:B------:R-:W-:Y:S01]  /*2640*/  SGXT.U32 R7, R7, 0x1 ;  /* 0x000000010707781a */ /* 0x000fe20000000000 */
[----:B------:R-:W-:Y:S01]  /*2650*/  IMAD R8, R8, R11, RZ ;  /* 0x0000000b08087224 */ /* 0x000fe200078e02ff */
[----:B------:R-:W-:-:S02]  /*2660*/  LOP3.LUT R6, R91, 0x8, RZ, 0xfc, !PT ;  /* 0x000000085b067812 */ /* 0x000fc400078efcff */
[----:B------:R-:W-:Y:S02]  /*2670*/  PRMT R78, RZ, 0x7610, R78 ;  /* 0x00007610ff4e7816 */ /* 0x000fe4000000004e */
[----:B------:R-:W-:Y:S01]  /*2680*/  PRMT R80, RZ, 0x7610, R80 ;  /* 0x00007610ff507816 */ /* 0x000fe20000000050 */
[----:B------:R-:W0:Y:S01]  /*2690*/  S2R R58, SR_TID.X ;  /* 0x00000000003a7919 */ /* 0x000e220000002100 */
[----:B------:R-:W-:Y:S01]  /*26a0*/  LOP3.LUT R7, R7, 0x8, RZ, 0xfc, !PT ;  /* 0x0000000807077812 */ /* 0x000fe200078efcff */
[----:B------:R-:W1:Y:S01]  /*26b0*/  LDC R66, c[0x0][0x3a8] ;  /* 0x0000ea00ff427b82 */ /* 0x000e620000000800 */
[----:B------:R-:W-:Y:S01]  /*26c0*/  ISETP.GE.AND P4, PT, R5, UR7, PT ;  /* 0x0000000705007c0c */ /* 0x000fe2000bf86270 */
[----:B------:R-:W0:Y:S01]  /*26d0*/  S2R R60, SR_TID.X ;  /* 0x00000000003c7919 */ /* 0x000e220000002100 */
[----:B------:R-:W-:Y:S01]  /*26e0*/  ISETP.GE.AND P0, PT, R6, UR7, PT ;  /* 0x0000000706007c0c */ /* 0x000fe2000bf06270 */
[----:B------:R-:W-:Y:S01]  /*26f0*/  IMAD R7, R7, R9, RZ ;  /* 0x0000000907077224 */ /* 0x000fe200078e02ff */
[C---:B------:R-:W-:Y:S01]  /*2700*/  LOP3.LUT R6, R91.reuse, 0xe, RZ, 0xfc, !PT ;  /* 0x0000000e5b067812 */ /* 0x040fe200078efcff */
[----:B------:R2:W-:Y:S01]  /*2710*/  STL.64 [R1+0x58], R46 ;  /* 0x0000582e01007387 */ /* 0x0005e20000100a00 */
[----:B------:R-:W-:Y:S01]  /*2720*/  LOP3.LUT R4, R91, 0xc, RZ, 0xfc, !PT ;  /* 0x0000000c5b047812 */ /* 0x000fe200078efcff */
[----:B-----5:R-:W5:Y:S01]  /*2730*/  LDC R45, c[0x0][0x3a8] ;  /* 0x0000ea00ff2d7b82 */ /* 0x020f620000000800 */
[----:B--2---:R-:W-:-:S05]  /*2740*/  SHF.R.U32.HI R11, RZ, 0x8, R13 ;  /* 0x00000008ff0b7819 */ /* 0x004fca000001160d */
[----:B------:R2:W4:Y:S01]  /*2750*/  @!P4 LDG.E.U16 R118, desc[UR8][R2.64] ;  /* 0x000000080276c981 */ /* 0x000522000c1e1500 */
[----:B------:R-:W-:Y:S02]  /*2760*/  SHF.R.U32.HI R13, RZ, 0x8, R13 ;  /* 0x00000008ff0d7819 */ /* 0x000fe4000001160d */
[----:B------:R-:W-:Y:S01]  /*2770*/  SGXT.U32 R11, R11, 0x1 ;  /* 0x000000010b0b781a */ /* 0x000fe20000000000 */
[----:B------:R-:W1:Y:S01]  /*2780*/  LDC R46, c[0x0][0x3a8] ;  /* 0x0000ea00ff2e7b82 */ /* 0x000e620000000800 */
[----:B------:R-:W-:Y:S02]  /*2790*/  SGXT.U32 R13, R13, 0x1 ;  /* 0x000000010d0d781a */ /* 0x000fe40000000000 */
[----:B------:R-:W-:Y:S02]  /*27a0*/  LOP3.LUT R11, R11, 0xc, RZ, 0xfc, !PT ;  /* 0x0000000c0b0b7812 */ /* 0x000fe400078efcff */
[----:B------:R-:W-:Y:S02]  /*27b0*/  LOP3.LUT R13, R13, 0xa, RZ, 0xfc, !PT ;  /* 0x0000000a0d0d7812 */ /* 0x000fe400078efcff */
[----:B------:R-:W-:Y:S01]  /*27c0*/  ISETP.GE.AND P3, PT, R6, UR7, PT ;  /* 0x0000000706007c0c */ /* 0x000fe2000bf66270 */
[----:B------:R-:W-:-:S04]  /*27d0*/  IMAD.WIDE R6, R7, 0x2, R72 ;  /* 0x0000000207067825 */ /* 0x000fc800078e0248 */
[----:B------:R-:W-:Y:S01]  /*27e0*/  IMAD R13, R13, R14, RZ ;  /* 0x0000000e0d0d7224 */ /* 0x000fe200078e02ff */
[----:B------:R2:W4:Y:S01]  /*27f0*/  @!P0 LDG.E.U16 R85, desc[UR8][R6.64] ;  /* 0x0000000806558981 */ /* 0x000522000c1e1500 */
[----:B0-----:R-:W-:Y:S01]  /*2800*/  IMAD R11, R11, R12, RZ ;  /* 0x0000000c0b0b7224 */ /* 0x001fe200078e02ff */
[----:B------:R-:W-:Y:S01]  /*2810*/  LOP3.LUT R5, R91, 0xa, RZ, 0xfc, !PT ;  /* 0x0000000a5b057812 */ /* 0x000fe200078efcff */
[----:B--2---:R-:W-:Y:S01]  /*2820*/  IMAD.WIDE R2, R13, 0x2, R72 ;  /* 0x000000020d027825 */ /* 0x004fe200078e0248 */
[----:B------:R-:W-:Y:S01]  /*2830*/  SHF.R.U32.HI R13, RZ, 0x8, R15 ;  /* 0x00000008ff0d7819 */ /* 0x000fe2000001160f */
[----:B------:R-:W0:Y:S02]  /*2840*/  LDC R14, c[0x0][0x3a8] ;  /* 0x0000ea00ff0e7b82 */ /* 0x000e240000000800 */
[----:B------:R-:W-:Y:S01]  /*2850*/  IMAD.WIDE R6, R11, 0x2, R72 ;  /* 0x000000020b067825 */ /* 0x000fe200078e0248 */
[--C-:B------:R-:W-:Y:S02]  /*2860*/  SHF.R.U32.HI R11, RZ, 0x8, R15.reuse ;  /* 0x00000008ff0b7819 */ /* 0x100fe4000001160f */
[----:B------:R-:W-:-:S03]  /*2870*/  SHF.R.U32.HI R15, RZ, 0x8, R15 ;  /* 0x00000008ff0f7819 */ /* 0x000fc6000001160f */
[----:B------:R-:W2:Y:S01]  /*2880*/  LDC R12, c[0x0][0x3a8] ;  /* 0x0000ea00ff0c7b82 */ /* 0x000ea20000000800 */
[----:B------:R-:W-:Y:S02]  /*2890*/  ISETP.GE.AND P1, PT, R5, UR7, PT ;  /* 0x0000000705007c0c */ /* 0x000fe4000bf26270 */
[----:B------:R-:W-:Y:S01]  /*28a0*/  ISETP.GE.AND P2, PT, R4, UR7, PT ;  /* 0x0000000704007c0c */ /* 0x000fe2000bf46270 */
[----:B------:R-:W-:Y:S01]  /*28b0*/  IMAD.WIDE R4, R8, 0x2, R72 ;  /* 0x0000000208047825 */ /* 0x000fe200078e0248 */
[----:B------:R-:W-:-:S04]  /*28c0*/  SGXT.U32 R15, R15, 0x1 ;  /* 0x000000010f0f781a */ /* 0x000fc80000000000 */
[----:B------:R-:W-:Y:S01]  /*28d0*/  LOP3.LUT R15, R15, 0xe, RZ, 0xfc, !PT ;  /* 0x0000000e0f0f7812 */ /* 0x000fe200078efcff */
[----:B------:R1:W4:Y:S04]  /*28e0*/  @!P5 LDG.E.U16 R116, desc[UR8][R4.64] ;  /* 0x000000080474d981 */ /* 0x000328000c1e1500 */
[----:B------:R-:W-:Y:S01]  /*28f0*/  IMAD R15, R15, R16, RZ ;  /* 0x000000100f0f7224 */ /* 0x000fe200078e02ff */
[----:B------:R-:W-:Y:S01]  /*2900*/  SGXT.U32 R13, R13, 0x1 ;  /* 0x000000010d0d781a */ /* 0x000fe20000000000 */
[----:B------:R-:W5:Y:S01]  /*2910*/  LDC R16, c[0x0][0x3a8] ;  /* 0x0000ea00ff107b82 */ /* 0x000f620000000800 */
[----:B------:R-:W-:Y:S01]  /*2920*/  SGXT.U32 R11, R11, 0x1 ;  /* 0x000000010b0b781a */ /* 0x000fe20000000000 */
[----:B------:R-:W4:Y:S01]  /*2930*/  @!P2 LDG.E.U16 R115, desc[UR8][R6.64] ;  /* 0x000000080673a981 */ /* 0x000f22000c1e1500 */
[----:B-1----:R-:W-:-:S06]  /*2940*/  PRMT R4, RZ, 0x7610, R4 ;  /* 0x00007610ff047816 */ /* 0x002fcc0000000004 */
[----:B------:R1:W4:Y:S02]  /*2950*/  @!P1 LDG.E.U16 R4, desc[UR8][R2.64] ;  /* 0x0000000802049981 */ /* 0x000324000c1e1500 */
[----:B-1----:R-:W-:Y:S02]  /*2960*/  IMAD.WIDE R2, R15, 0x2, R72 ;  /* 0x000000020f027825 */ /* 0x002fe400078e0248 */
[----:B------:R-:W1:Y:S01]  /*2970*/  S2R R15, SR_TID.X ;  /* 0x00000000000f7919 */ /* 0x000e620000002100 */
[----:B------:R-:W-:Y:S02]  /*2980*/  LOP3.LUT R13, R13, 0x10, RZ, 0xfc, !PT ;  /* 0x000000100d0d7812 */ /* 0x000fe400078efcff */
[----:B------:R-:W-:Y:S01]  /*2990*/  LOP3.LUT R11, R11, 0x12, RZ, 0xfc, !PT ;  /* 0x000000120b0b7812 */ /* 0x000fe200078efcff */
[----:B------:R-:W4:Y:S02]  /*29a0*/  @!P3 LDG.E.U16 R113, desc[UR8][R2.64] ;  /* 0x000000080271b981 */ /* 0x000f24000c1e1500 */
[----:B0-----:R-:W-:-:S02]  /*29b0*/  IMAD R13, R13, R14, RZ ;  /* 0x0000000e0d0d7224 */ /* 0x001fc400078e02ff */
[----:B------:R-:W0:Y:S01]  /*29c0*/  LDC R14, c[0x0][0x3a8] ;  /* 0x0000ea00ff0e7b82 */ /* 0x000e220000000800 */
[----:B--2---:R-:W-:Y:S02]  /*29d0*/  IMAD R11, R11, R12, RZ ;  /* 0x0000000c0b0b7224 */ /* 0x004fe400078e02ff */
[----:B------:R-:W-:Y:S01]  /*29e0*/  IMAD.WIDE R6, R13, 0x2, R72 ;  /* 0x000000020d067825 */ /* 0x000fe200078e0248 */
[----:B------:R-:W-:-:S03]  /*29f0*/  LOP3.LUT R8, R91, 0x10, RZ, 0xfc, !PT ;  /* 0x000000105b087812 */ /* 0x000fc600078efcff */
[----:B------:R-:W-:Y:S01]  /*2a00*/  IMAD.WIDE R12, R11, 0x2, R72 ;  /* 0x000000020b0c7825 */ /* 0x000fe200078e0248 */
[----:B------:R-:W-:Y:S02]  /*2a10*/  ISETP.GE.AND P4, PT, R8, UR7, PT ;  /* 0x0000000708007c0c */ /* 0x000fe4000bf86270 */
[----:B------:R-:W-:Y:S02]  /*2a20*/  LOP3.LUT R5, R91, 0x16, RZ, 0xfc, !PT ;  /* 0x000000165b057812 */ /* 0x000fe400078efcff */
[----:B-1----:R-:W-:-:S09]  /*2a30*/  SHF.R.U32.HI R11, RZ, 0x8, R15 ;  /* 0x00000008ff0b7819 */ /* 0x002fd2000001160f */
[----:B------:R1:W2:Y:S01]  /*2a40*/  @!P4 LDG.E.U16 R81, desc[UR8][R6.64] ;  /* 0x000000080651c981 */ /* 0x0002a2000c1e1500 */
[----:B------:R-:W-:Y:S02]  /*2a50*/  SHF.R.U32.HI R15, RZ, 0x8, R15 ;  /* 0x00000008ff0f7819 */ /* 0x000fe4000001160f */
[----:B------:R-:W-:Y:S02]  /*2a60*/  SGXT.U32 R11, R11, 0x1 ;  /* 0x000000010b0b781a */ /* 0x000fe40000000000 */
[----:B------:R-:W-:Y:S02]  /*2a70*/  SGXT.U32 R15, R15, 0x1 ;  /* 0x000000010f0f781a */ /* 0x000fe40000000000 */
[----:B------:R-:W-:Y:S02]  /*2a80*/  LOP3.LUT R11, R11, 0x16, RZ, 0xfc, !PT ;  /* 0x000000160b0b7812 */ /* 0x000fe400078efcff */
[----:B------:R-:W-:-:S03]  /*2a90*/  LOP3.LUT R15, R15, 0x14, RZ, 0xfc, !PT ;  /* 0x000000140f0f7812 */ /* 0x000fc600078efcff */
[----:B0-----:R-:W-:Y:S02]  /*2aa0*/  IMAD R11, R11, R14, RZ ;  /* 0x0000000e0b0b7224 */ /* 0x001fe400078e02ff */
[----:B-----5:R-:W-:Y:S01]  /*2ab0*/  IMAD R15, R15, R16, RZ ;  /* 0x000000100f0f7224 */ /* 0x020fe200078e02ff */
[----:B------:R-:W-:Y:S01]  /*2ac0*/  ISETP.GE.AND P1, PT, R5, UR7, PT ;  /* 0x0000000705007c0c */ /* 0x000fe2000bf26270 */
[----:B-1----:R-:W-:Y:S01]  /*2ad0*/  IMAD.WIDE R6, R11, 0x2, R72 ;  /* 0x000000020b067825 */ /* 0x002fe200078e0248 */
[----:B------:R-:W-:Y:S01]  /*2ae0*/  SHF.R.U32.HI R11, RZ, 0x8, R17 ;  /* 0x00000008ff0b7819 */ /* 0x000fe20000011611 */
[----:B------:R-:W0:Y:S02]  /*2af0*/  LDC R16, c[0x0][0x3a8] ;  /* 0x0000ea00ff107b82 */ /* 0x000e240000000800 */
[----:B------:R-:W-:Y:S01]  /*2b00*/  IMAD.WIDE R2, R15, 0x2, R72 ;  /* 0x000000020f027825 */ /* 0x000fe200078e0248 */
[--C-:B------:R-:W-:Y:S02]  /*2b10*/  SHF.R.U32.HI R15, RZ, 0x8, R17.reuse ;  /* 0x00000008ff0f7819 */ /* 0x100fe40000011611 */
[----:B------:R-:W-:-:S03]  /*2b20*/  SHF.R.U32.HI R17, RZ, 0x8, R17 ;  /* 0x00000008ff117819 */ /* 0x000fc60000011611 */
[----:B------:R-:W1:Y:S01]  /*2b30*/  LDC R14, c[0x0][0x3a8] ;  /* 0x0000ea00ff0e7b82 */ /* 0x000e620000000800 */
[----:B------:R-:W-:Y:S01]  /*2b40*/  SGXT.U32 R17, R17, 0x1 ;  /* 0x000000011111781a */ /* 0x000fe20000000000 */
[----:B------:R5:W2:Y:S03]  /*2b50*/  @!P1 LDG.E.U16 R110, desc[UR8][R6.64] ;  /* 0x00000008066e9981 */ /* 0x000aa6000c1e1500 */
[----:B------:R-:W-:-:S05]  /*2b60*/  LOP3.LUT R17, R17, 0x18, RZ, 0xfc, !PT ;  /* 0x0000001811117812 */ /* 0x000fca00078efcff */
[----:B---3--:R-:W-:Y:S01]  /*2b70*/  IMAD R17, R17, R18, RZ ;  /* 0x0000001211117224 */ /* 0x008fe200078e02ff */
[----:B------:R-:W-:Y:S01]  /*2b80*/  LOP3.LUT R9, R91, 0x12, RZ, 0xfc, !PT ;  /* 0x000000125b097812 */ /* 0x000fe200078efcff */
[----:B------:R-:W3:Y:S02]  /*2b90*/  LDC R18, c[0x0][0x3a8] ;  /* 0x0000ea00ff127b82 */ /* 0x000ee40000000800 */
[----:B-----5:R-:W-:Y:S02]  /*2ba0*/  IMAD.WIDE R6, R17, 0x2, R72 ;  /* 0x0000000211067825 */ /* 0x020fe400078e0248 */
[----:B------:R-:W5:Y:S01]  /*2bb0*/  S2R R17, SR_TID.X ;  /* 0x0000000000117919 */ /* 0x000f620000002100 */
[----:B------:R-:W-:Y:S02]  /*2bc0*/  SGXT.U32 R15, R15, 0x1 ;  /* 0x000000010f0f781a */ /* 0x000fe40000000000 */
[----:B------:R-:W-:Y:S02]  /*2bd0*/  LOP3.LUT R8, R91, 0x14, RZ, 0xfc, !PT ;  /* 0x000000145b087812 */ /* 0x000fe400078efcff */
[----:B------:R-:W-:-:S02]  /*2be0*/  ISETP.GE.AND P5, PT, R9, UR7, PT ;  /* 0x0000000709007c0c */ /* 0x000fc4000bfa6270 */
[----:B------:R-:W-:Y:S02]  /*2bf0*/  LOP3.LUT R15, R15, 0x1a, RZ, 0xfc, !PT ;  /* 0x0000001a0f0f7812 */ /* 0x000fe400078efcff */
[----:B------:R-:W-:Y:S02]  /*2c00*/  ISETP.GE.AND P0, PT, R8, UR7, PT ;  /* 0x0000000708007c0c */ /* 0x000fe4000bf06270 */
[----:B------:R-:W-:Y:S02]  /*2c10*/  LOP3.LUT R8, R91, 0x18, RZ, 0xfc, !PT ;  /* 0x000000185b087812 */ /* 0x000fe400078efcff */
[----:B------:R-:W-:Y:S01]  /*2c20*/  SGXT.U32 R11, R11, 0x1 ;  /* 0x000000010b0b781a */ /* 0x000fe20000000000 */
[----:B0-----:R-:W-:Y:S01]  /*2c30*/  IMAD R15, R15, R16, RZ ;  /* 0x000000100f0f7224 */ /* 0x001fe200078e02ff */
[----:B------:R-:W-:Y:S01]  /*2c40*/  ISETP.GE.AND P2, PT, R8, UR7, PT ;  /* 0x0000000708007c0c */ /* 0x000fe2000bf46270 */
[----:B------:R-:W0:Y:S01]  /*2c50*/  LDC R16, c[0x0][0x3a8] ;  /* 0x0000ea00ff107b82 */ /* 0x000e220000000800 */
[----:B------:R-:W-:-:S02]  /*2c60*/  LOP3.LUT R11, R11, 0x1c, RZ, 0xfc, !PT ;  /* 0x0000001c0b0b7812 */ /* 0x000fc400078efcff */
[----:B------:R-:W-:-:S03]  /*2c70*/  PRMT R8, RZ, 0x7610, R8 ;  /* 0x00007610ff087816 */ /* 0x000fc60000000008 */
[----:B-1----:R-:W-:Y:S01]  /*2c80*/  IMAD R11, R11, R14, RZ ;  /* 0x0000000e0b0b7224 */ /* 0x002fe200078e02ff */
[----:B------:R-:W-:Y:S01]  /*2c90*/  LOP3.LUT R5, R91, 0x1a, RZ, 0xfc, !PT ;  /* 0x0000001a5b057812 */ /* 0x000fe200078efcff */
[----:B------:R-:W2:Y:S04]  /*2ca0*/  @!P0 LDG.E.U16 R112, desc[UR8][R2.64] ;  /* 0x0000000802708981 */ /* 0x000ea8000c1e1500 */
[----:B------:R1:W2:Y:S01]  /*2cb0*/  @!P5 LDG.E.U16 R8, desc[UR8][R12.64] ;  /* 0x000000080c08d981 */ /* 0x0002a2000c1e1500 */
[----:B------:R-:W-:-:S03]  /*2cc0*/  ISETP.GE.AND P3, PT, R5, UR7, PT ;  /* 0x0000000705007c0c */ /* 0x000fc6000bf66270 */
[----:B------:R0:W2:Y:S01]  /*2cd0*/  @!P2 LDG.E.U16 R79, desc[UR8][R6.64] ;  /* 0x00000008064fa981 */ /* 0x0000a2000c1e1500 */
[----:B-1----:R-:W-:-:S04]  /*2ce0*/  IMAD.WIDE R12, R15, 0x2, R72 ;  /* 0x000000020f0c7825 */ /* 0x002fc800078e0248 */
[----:B------:R-:W-:Y:S01]  /*2cf0*/  IMAD.WIDE R14, R11, 0x2, R72 ;  /* 0x000000020b0e7825 */ /* 0x000fe200078e0248 */
[--C-:B-----5:R-:W-:Y:S02]  /*2d00*/  SHF.R.U32.HI R11, RZ, 0x8, R17.reuse ;  /* 0x00000008ff0b7819 */ /* 0x120fe40000011611 */
[----:B------:R-:W-:Y:S02]  /*2d10*/  SHF.R.U32.HI R17, RZ, 0x8, R17 ;  /* 0x00000008ff117819 */ /* 0x000fe40000011611 */
[----:B------:R-:W-:Y:S02]  /*2d20*/  SGXT.U32 R11, R11, 0x1 ;  /* 0x000000010b0b781a */ /* 0x000fe40000000000 */
[----:B------:R-:W-:Y:S02]  /*2d30*/  SGXT.U32 R17, R17, 0x1 ;  /* 0x000000011111781a */ /* 0x000fe40000000000 */
[----:B------:R-:W-:Y:S02]  /*2d40*/  LOP3.LUT R11, R11, 0x20, RZ, 0xfc, !PT ;  /* 0x000000200b0b7812 */ /* 0x000fe400078efcff */
[----:B------:R-:W-:-:S02]  /*2d50*/  LOP3.LUT R17, R17, 0x1e, RZ, 0xfc, !PT ;  /* 0x0000001e11117812 */ /* 0x000fc400078efcff */
[----:B------:R-:W-:Y:S01]  /*2d60*/  PRMT R2, RZ, 0x7610, R2 ;  /* 0x00007610ff027816 */ /* 0x000fe20000000002 */
[----:B0-----:R-:W-:Y:S02]  /*2d70*/  IMAD R11, R11, R16, RZ ;  /* 0x000000100b0b7224 */ /* 0x001fe400078e02ff */
[----:B---3--:R-:W-:Y:S01]  /*2d80*/  IMAD R17, R17, R18, RZ ;  /* 0x0000001211117224 */ /* 0x008fe200078e02ff */
[----:B------:R-:W-:Y:S01]  /*2d90*/  LOP3.LUT R5, R91, 0x20, RZ, 0xfc, !PT ;  /* 0x000000205b057812 */ /* 0x000fe200078efcff */
[----:B------:R-:W0:Y:S01]  /*2da0*/  LDC R18, c[0x0][0x3a8] ;  /* 0x0000ea00ff127b82 */ /* 0x000e220000000800 */
[----:B------:R1:W3:Y:S01]  /*2db0*/  @!P3 LDG.E.U16 R2, desc[UR8][R12.64] ;  /* 0x000000080c02b981 */ /* 0x0002e2000c1e1500 */
[----:B------:R-:W-:Y:S01]  /*2dc0*/  IMAD.WIDE R6, R17, 0x2, R72 ;  /* 0x0000000211067825 */ /* 0x000fe200078e0248 */
[----:B------:R-:W-:Y:S02]  /*2dd0*/  SHF.R.U32.HI R17, RZ, 0x8, R19 ;  /* 0x00000008ff117819 */ /* 0x000fe40000011613 */
[----:B------:R-:W-:-:S03]  /*2de0*/  ISETP.GE.AND P0, PT, R5, UR7, PT ;  /* 0x0000000705007c0c */ /* 0x000fc6000bf06270 */
[----:B------:R-:W5:Y:S01]  /*2df0*/  LDC R16, c[0x0][0x3a8] ;  /* 0x0000ea00ff107b82 */ /* 0x000f620000000800 */
[----:B-1----:R-:W-:Y:S01]  /*2e00*/  IMAD.WIDE R12, R11, 0x2, R72 ;  /* 0x000000020b0c7825 */ /* 0x002fe200078e0248 */
[--C-:B------:R-:W-:Y:S02]  /*2e10*/  SHF.R.U32.HI R11, RZ, 0x8, R19.reuse ;  /* 0x00000008ff0b7819 */ /* 0x100fe40000011613 */
[----:B------:R-:W-:-:S04]  /*2e20*/  SHF.R.U32.HI R19, RZ, 0x8, R19 ;  /* 0x00000008ff137819 */ /* 0x000fc80000011613 */
[----:B------:R-:W-:Y:S02]  /*2e30*/  SGXT.U32 R19, R19, 0x1 ;  /* 0x000000011313781a */ /* 0x000fe40000000000 */
[----:B------:R1:W2:Y:S02]  /*2e40*/  @!P0 LDG.E.U16 R77, desc[UR8][R12.64] ;  /* 0x000000080c4d8981 */ /* 0x0002a4000c1e1500 */
[----:B------:R-:W-:-:S05]  /*2e50*/  LOP3.LUT R19, R19, 0x22, RZ, 0xfc, !PT ;  /* 0x0000002213137812 */ /* 0x000fca00078efcff */
[----:B------:R-:W-:Y:S01]  /*2e60*/  IMAD R19, R19, R20, RZ ;  /* 0x0000001413137224 */ /* 0x000fe200078e02ff */
[----:B------:R-:W-:Y:S01]  /*2e70*/  LOP3.LUT R9, R91, 0x1c, RZ, 0xfc, !PT ;  /* 0x0000001c5b097812 */ /* 0x000fe200078efcff */
[----:B------:R-:W5:Y:S02]  /*2e80*/  LDC R20, c[0x0][0x3a8] ;  /* 0x0000ea00ff147b82 */ /* 0x000f640000000800 */
[----:B-1----:R-:W-:Y:S02]  /*2e90*/  IMAD.WIDE R12, R19, 0x2, R72 ;  /* 0x00000002130c7825 */ /* 0x002fe400078e0248 */
[----:B------:R-:W1:Y:S01]  /*2ea0*/  S2R R19, SR_TID.X ;  /* 0x0000000000137919 */ /* 0x000e620000002100 */
[----:B------:R-:W-:Y:S02]  /*2eb0*/  ISETP.GE.AND P4, PT, R9, UR7, PT ;  /* 0x0000000709007c0c */ /* 0x000fe4000bf86270 */
[----:B------:R-:W-:Y:S02]  /*2ec0*/  SGXT.U32 R17, R17, 0x1 ;  /* 0x000000011111781a */ /* 0x000fe40000000000 */
[----:B------:R-:W-:-:S02]  /*2ed0*/  SGXT.U32 R11, R11, 0x1 ;  /* 0x000000010b0b781a */ /* 0x000fc40000000000 */
[----:B------:R-:W-:Y:S02]  /*2ee0*/  LOP3.LUT R17, R17, 0x24, RZ, 0xfc, !PT ;  /* 0x0000002411117812 */ /* 0x000fe400078efcff */
[----:B------:R-:W-:-:S03]  /*2ef0*/  LOP3.LUT R11, R11, 0x26, RZ, 0xfc, !PT ;  /* 0x000000260b0b7812 */ /* 0x000fc600078efcff */
[----:B0-----:R-:W-:Y:S02]  /*2f00*/  IMAD R17, R17, R18, RZ ;  /* 0x0000001211117224 */ /* 0x001fe400078e02ff */
[----:B-----5:R-:W-:Y:S01]  /*2f10*/  IMAD R11, R11, R16, RZ ;  /* 0x000000100b0b7224 */ /* 0x020fe200078e02ff */
[----:B------:R0:W5:Y:S01]  /*2f20*/  @!P4 LDG.E.U16 R109, desc[UR8][R14.64] ;  /* 0x000000080e6dc981 */ /* 0x000162000c1e1500 */
[----:B------:R-:W1:Y:S01]  /*2f30*/  LDC R18, c[0x0][0x3a8] ;  /* 0x0000ea00ff127b82 */ /* 0x000e620000000800 */
[----:B0-----:R-:W-:-:S04]  /*2f40*/  IMAD.WIDE R14, R17, 0x2, R72 ;  /* 0x00000002110e7825 */ /* 0x001fc800078e0248 */
[----:B------:R-:W-:Y:S01]  /*2f50*/  IMAD.WIDE R16, R11, 0x2, R72 ;  /* 0x000000020b107825 */ /* 0x000fe200078e0248 */
[--C-:B-1----:R-:W-:Y:S02]  /*2f60*/  SHF.R.U32.HI R11, RZ, 0x8, R19.reuse ;  /* 0x00000008ff0b7819 */ /* 0x102fe40000011613 */
[----:B------:R-:W-:-:S04]  /*2f70*/  SHF.R.U32.HI R19, RZ, 0x8, R19 ;  /* 0x00000008ff137819 */ /* 0x000fc80000011613 */
[----:B------:R-:W-:-:S04]  /*2f80*/  SGXT.U32 R19, R19, 0x1 ;  /* 0x000000011313781a */ /* 0x000fc80000000000 */
[----:B------:R-:W-:-:S05]  /*2f90*/  LOP3.LUT R19, R19, 0x28, RZ, 0xfc, !PT ;  /* 0x0000002813137812 */ /* 0x000fca00078efcff */
[----:B------:R-:W-:Y:S02]  /*2fa0*/  IMAD R19, R19, R20, RZ ;  /* 0x0000001413137224 */ /* 0x000fe400078e02ff */
[----:B------:R-:W0:Y:S01]  /*2fb0*/  S2R R20, SR_TID.X ;  /* 0x0000000000147919 */ /* 0x000e220000002100 */
[----:B------:R-:W-:Y:S02]  /*2fc0*/  SGXT.U32 R11, R11, 0x1 ;  /* 0x000000010b0b781a */ /* 0x000fe40000000000 */
[----:B------:R-:W-:Y:S02]  /*2fd0*/  LOP3.LUT R9, R91, 0x1e, RZ, 0xfc, !PT ;  /* 0x0000001e5b097812 */ /* 0x000fe400078efcff */
[----:B------:R-:W-:Y:S02]  /*2fe0*/  LOP3.LUT R11, R11, 0x2a, RZ, 0xfc, !PT ;  /* 0x0000002a0b0b7812 */ /* 0x000fe400078efcff */
[----:B------:R-:W-:Y:S02]  /*2ff0*/  LOP3.LUT R5, R91, 0x26, RZ, 0xfc, !PT ;  /* 0x000000265b057812 */ /* 0x000fe400078efcff */
[----:B------:R-:W-:Y:S01]  /*3000*/  ISETP.GE.AND P5, PT, R9, UR7, PT ;  /* 0x0000000709007c0c */ /* 0x000fe2000bfa6270 */
[----:B------:R-:W-:Y:S01]  /*3010*/  IMAD R11, R11, R18, RZ ;  /* 0x000000120b0b7224 */ /* 0x000fe200078e02ff */
[----:B------:R-:W-:-:S02]  /*3020*/  LOP3.LUT R9, R91, 0x22, RZ, 0xfc, !PT ;  /* 0x000000225b097812 */ /* 0x000fc400078efcff */
[----:B------:R-:W-:Y:S02]  /*3030*/  ISETP.GE.AND P3, PT, R5, UR7, PT ;  /* 0x0000000705007c0c */ /* 0x000fe4000bf66270 */
[----:B------:R-:W-:Y:S02]  /*3040*/  LOP3.LUT R5, R91, 0x28, RZ, 0xfc, !PT ;  /* 0x000000285b057812 */ /* 0x000fe400078efcff */
[----:B------:R-:W-:Y:S02]  /*3050*/  ISETP.GE.AND P1, PT, R9, UR7, PT ;  /* 0x0000000709007c0c */ /* 0x000fe4000bf26270 */
[----:B------:R-:W-:Y:S02]  /*3060*/  ISETP.GE.AND P4, PT, R5, UR7, PT ;  /* 0x0000000705007c0c */ /* 0x000fe4000bf86270 */
[----:B------:R-:W-:Y:S01]  /*3070*/  LOP3.LUT R5, R91, 0x2c, RZ, 0xfc, !PT ;  /* 0x0000002c5b057812 */ /* 0x000fe200078efcff */
[----:B------:R-:W2:Y:S01]  /*3080*/  @!P5 LDG.E.U16 R107, desc[UR8][R6.64] ;  /* 0x00000008066bd981 */ /* 0x000ea2000c1e1500 */
[----:B0-----:R-:W-:-:S02]  /*3090*/  SHF.R.U32.HI R18, RZ, 0x8, R20 ;  /* 0x00000008ff127819 */ /* 0x001fc40000011614 */
[----:B------:R-:W-:-:S04]  /*30a0*/  SHF.R.U32.HI R20, RZ, 0x8, R20 ;  /* 0x00000008ff147819 */ /* 0x000fc80000011614 */
[----:B------:R-:W-:Y:S02]  /*30b0*/  SGXT.U32 R20, R20, 0x1 ;  /* 0x000000011414781a */ /* 0x000fe40000000000 */
[----:B------:R-:W-:Y:S02]  /*30c0*/  ISETP.GE.AND P0, PT, R5, UR7, PT ;  /* 0x0000000705007c0c */ /* 0x000fe4000bf06270 */
[----:B------:R-:W-:Y:S02]  /*30d0*/  LOP3.LUT R20, R20, 0x2c, RZ, 0xfc, !PT ;  /* 0x0000002c14147812 */ /* 0x000fe400078efcff */
[----:B------:R-:W-:-:S03]  /*30e0*/  PRMT R5, RZ, 0x7610, R5 ;  /* 0x00007610ff057816 */ /* 0x000fc60000000005 */
[----:B------:R-:W-:Y:S02]  /*30f0*/  IMAD R20, R20, R21, RZ ;  /* 0x0000001514147224 */ /* 0x000fe400078e02ff */
[----:B------:R-:W0:Y:S01]  /*3100*/  S2R R21, SR_TID.X ;  /* 0x0000000000157919 */ /* 0x000e220000002100 */
[----:B------:R1:W2:Y:S01]  /*3110*/  @!P1 LDG.E.U16 R5, desc[UR8][R12.64] ;  /* 0x000000080c059981 */ /* 0x0002a2000c1e1500 */
[----:B------:R-:W-:Y:S01]  /*3120*/  LOP3.LUT R3, R91, 0x24, RZ, 0xfc, !PT ;  /* 0x000000245b037812 */ /* 0x000fe200078efcff */
[----:B-1----:R-:W-:Y:S02]  /*3130*/  IMAD.WIDE R12, R19, 0x2, R72 ;  /* 0x00000002130c7825 */ /* 0x002fe400078e0248 */
[----:B------:R-:W1:Y:S01]  /*3140*/  LDC R19, c[0x0][0x3a8] ;  /* 0x0000ea00ff137b82 */ /* 0x000e620000000800 */
[----:B------:R-:W-:Y:S02]  /*3150*/  ISETP.GE.AND P2, PT, R3, UR7, PT ;  /* 0x0000000703007c0c */ /* 0x000fe4000bf46270 */
[----:B------:R-:W-:Y:S01]  /*3160*/  LOP3.LUT R3, R91, 0x2a, RZ, 0xfc, !PT ;  /* 0x0000002a5b037812 */ /* 0x000fe200078efcff */
[----:B------:R-:W2:Y:S01]  /*3170*/  @!P4 LDG.E.U16 R76, desc[UR8][R12.64] ;  /* 0x000000080c4cc981 */ /* 0x000ea2000c1e1500 */
[----:B------:R-:W-:-:S02]  /*3180*/  SGXT.U32 R18, R18, 0x1 ;  /* 0x000000011212781a */ /* 0x000fc40000000000 */
[----:B------:R-:W-:Y:S02]  /*3190*/  ISETP.GE.AND P6, PT, R3, UR7, PT ;  /* 0x0000000703007c0c */ /* 0x000fe4000bfc6270 */
[----:B------:R-:W-:Y:S02]  /*31a0*/  LOP3.LUT R18, R18, 0x2e, RZ, 0xfc, !PT ;  /* 0x0000002e12127812 */ /* 0x000fe400078efcff */
[----:B------:R-:W-:Y:S02]  /*31b0*/  PRMT R9, RZ, 0x7610, R9 ;  /* 0x00007610ff097816 */ /* 0x000fe40000000009 */
[----:B------:R-:W-:Y:S01]  /*31c0*/  PRMT R7, RZ, 0x7610, R7 ;  /* 0x00007610ff077816 */ /* 0x000fe20000000007 */
[----:B------:R0:W2:Y:S01]  /*31d0*/  @!P2 LDG.E.U16 R106, desc[UR8][R14.64] ;  /* 0x000000080e6aa981 */ /* 0x0000a2000c1e1500 */
[----:B------:R-:W-:-:S04]  /*31e0*/  LOP3.LUT R3, R91, 0x2e, RZ, 0xfc, !PT ;  /* 0x0000002e5b037812 */ /* 0x000fc800078efcff */
[----:B------:R1:W2:Y:S01]  /*31f0*/  @!P3 LDG.E.U16 R7, desc[UR8][R16.64] ;  /* 0x000000081007b981 */ /* 0x0002a2000c1e1500 */
[----:B0-----:R-:W-:-:S04]  /*3200*/  IMAD.WIDE R14, R11, 0x2, R72 ;  /* 0x000000020b0e7825 */ /* 0x001fc800078e0248 */
[----:B-1----:R-:W-:Y:S01]  /*3210*/  IMAD R18, R18, R19, RZ ;  /* 0x0000001312127224 */ /* 0x002fe200078e02ff */
[----:B------:R0:W2:Y:S01]  /*3220*/  @!P6 LDG.E.U16 R9, desc[UR8][R14.64] ;  /* 0x000000080e09e981 */ /* 0x0000a2000c1e1500 */
[----:B------:R-:W-:Y:S01]  /*3230*/  SHF.R.U32.HI R17, RZ, 0x8, R21 ;  /* 0x00000008ff117819 */ /* 0x000fe20000011615 */
[----:B------:R-:W1:Y:S01]  /*3240*/  LDC R19, c[0x0][0x3a8] ;  /* 0x0000ea00ff137b82 */ /* 0x000e620000000800 */
[----:B------:R-:W-:Y:S01]  /*3250*/  LOP3.LUT R6, R91, 0x30, RZ, 0xfc, !PT ;  /* 0x000000305b067812 */ /* 0x000fe200078efcff */
[----:B0-----:R-:W-:Y:S01]  /*3260*/  IMAD.WIDE R14, R18, 0x2, R72 ;  /* 0x00000002120e7825 */ /* 0x001fe200078e0248 */
[--C-:B------:R-:W-:Y:S02]  /*3270*/  SHF.R.U32.HI R18, RZ, 0x8, R21.reuse ;  /* 0x00000008ff127819 */ /* 0x100fe40000011615 */
[----:B------:R-:W-:Y:S01]  /*3280*/  SHF.R.U32.HI R21, RZ, 0x8, R21 ;  /* 0x00000008ff157819 */ /* 0x000fe20000011615 */
[----:B------:R-:W-:Y:S01]  /*3290*/  IMAD.WIDE R12, R20, 0x2, R72 ;  /* 0x00000002140c7825 */ /* 0x000fe200078e0248 */
[----:B------:R-:W-:Y:S01]  /*32a0*/  ISETP.GE.AND P1, PT, R3, UR7, PT ;  /* 0x0000000703007c0c */ /* 0x000fe2000bf26270 */
[----:B------:R-:W0:Y:S01]  /*32b0*/  LDC R20, c[0x0][0x3a8] ;  /* 0x0000ea00ff147b82 */ /* 0x000e220000000800 */
[----:B------:R-:W-:-:S02]  /*32c0*/  SGXT.U32 R21, R21, 0x1 ;  /* 0x000000011515781a */ /* 0x000fc40000000000 */
[----:B------:R-:W-:Y:S02]  /*32d0*/  ISETP.GE.AND P2, PT, R6, UR7, PT ;  /* 0x0000000706007c0c */ /* 0x000fe4000bf46270 */
[----:B------:R-:W-:Y:S02]  /*32e0*/  LOP3.LUT R6, R91, 0x34, RZ, 0xfc, !PT ;  /* 0x000000345b067812 */ /* 0x000fe400078efcff */
[----:B------:R-:W-:Y:S02]  /*32f0*/  LOP3.LUT R21, R21, 0x30, RZ, 0xfc, !PT ;  /* 0x0000003015157812 */ /* 0x000fe400078efcff */
[----:B------:R-:W-:Y:S02]  /*3300*/  ISETP.GE.AND P4, PT, R6, UR7, PT ;  /* 0x0000000706007c0c */ /* 0x000fe4000bf86270 */
[----:B------:R-:W-:Y:S01]  /*3310*/  PRMT R6, RZ, 0x7610, R6 ;  /* 0x00007610ff067816 */ /* 0x000fe20000000006 */
[----:B----4-:R-:W-:Y:S02]  /*3320*/  IMAD R21, R21, R22, RZ ;  /* 0x0000001615157224 */ /* 0x010fe400078e02ff */
[----:B------:R-:W4:Y:S01]  /*3330*/  LDC R22, c[0x0][0x3a8] ;  /* 0x0000ea00ff167b82 */ /* 0x000f220000000800 */
[----:B------:R-:W-:-:S02]  /*3340*/  LOP3.LUT R3, R91, 0x32, RZ, 0xfc, !PT ;  /* 0x000000325b037812 */ /* 0x000fc400078efcff */
[----:B------:R1:W2:Y:S01]  /*3350*/  @!P1 LDG.E.U16 R6, desc[UR8][R14.64] ;  /* 0x000000080e069981 */ /* 0x0002a2000c1e1500 */
[----:B------:R-:W-:Y:S02]  /*3360*/  SGXT.U32 R18, R18, 0x1 ;  /* 0x000000011212781a */ /* 0x000fe40000000000 */
[----:B------:R-:W-:Y:S02]  /*3370*/  SGXT.U32 R17, R17, 0x1 ;  /* 0x000000011111781a */ /* 0x000fe40000000000 */
[----:B------:R-:W-:Y:S01]  /*3380*/  ISETP.GE.AND P3, PT, R3, UR7, PT ;  /* 0x0000000703007c0c */ /* 0x000fe2000bf66270 */
[----:B-1----:R-:W-:Y:S01]  /*3390*/  IMAD.WIDE R14, R21, 0x2, R72 ;  /* 0x00000002150e7825 */ /* 0x002fe200078e0248 */
[--C-:B------:R-:W-:Y:S02]  /*33a0*/  SHF.R.U32.HI R21, RZ, 0x8, R23.reuse ;  /* 0x00000008ff157819 */ /* 0x100fe40000011617 */
[----:B------:R-:W-:Y:S02]  /*33b0*/  SHF.R.U32.HI R23, RZ, 0x8, R23 ;  /* 0x00000008ff177819 */ /* 0x000fe40000011617 */
[----:B------:R-:W-:Y:S01]  /*33c0*/  LOP3.LUT R18, R18, 0x34, RZ, 0xfc, !PT ;  /* 0x0000003412127812 */ /* 0x000fe200078efcff */
[----:B------:R-:W2:Y:S01]  /*33d0*/  @!P2 LDG.E.U16 R78, desc[UR8][R14.64] ;  /* 0x000000080e4ea981 */ /* 0x000ea2000c1e1500 */
[----:B------:R-:W-:-:S02]  /*33e0*/  LOP3.LUT R11, R91, 0x36, RZ, 0xfc, !PT ;  /* 0x000000365b0b7812 */ /* 0x000fc400078efcff */
[----:B------:R-:W-:Y:S02]  /*33f0*/  PRMT R3, RZ, 0x7610, R3 ;  /* 0x00007610ff037816 */ /* 0x000fe40000000003 */
[----:B------:R-:W-:Y:S02]  /*3400*/  LOP3.LUT R16, R91, 0x38, RZ, 0xfc, !PT ;  /* 0x000000385b107812 */ /* 0x000fe400078efcff */
[----:B------:R-:W-:Y:S02]  /*3410*/  SGXT.U32 R23, R23, 0x1 ;  /* 0x000000011717781a */ /* 0x000fe40000000000 */
[----:B------:R-:W-:Y:S01]  /*3420*/  LOP3.LUT R17, R17, 0x32, RZ, 0xfc, !PT ;  /* 0x0000003211117812 */ /* 0x000fe200078efcff */
[----:B------:R-:W-:Y:S01]  /*3430*/  IMAD R18, R18, R19, RZ ;  /* 0x0000001312127224 */ /* 0x000fe200078e02ff */
[----:B------:R-:W-:Y:S01]  /*3440*/  ISETP.GE.AND P5, PT, R11, UR7, PT ;  /* 0x000000070b007c0c */ /* 0x000fe2000bfa6270 */
[----:B------:R1:W2:Y:S01]  /*3450*/  @!P0 LDG.E.U16 R3, desc[UR8][R12.64] ;  /* 0x000000080c038981 */ /* 0x0002a2000c1e1500 */
[----:B------:R-:W-:-:S02]  /*3460*/  SGXT.U32 R21, R21, 0x1 ;  /* 0x000000011515781a */ /* 0x000fc40000000000 */
[----:B------:R-:W-:Y:S02]  /*3470*/  LOP3.LUT R11, R91, 0x3a, RZ, 0xfc, !PT ;  /* 0x0000003a5b0b7812 */ /* 0x000fe400078efcff */
[----:B------:R-:W-:Y:S02]  /*3480*/  ISETP.GE.AND P6, PT, R16, UR7, PT ;  /* 0x0000000710007c0c */ /* 0x000fe4000bfc6270 */
[----:B------:R-:W-:Y:S01]  /*3490*/  LOP3.LUT R23, R23, 0x36, RZ, 0xfc, !PT ;  /* 0x0000003617177812 */ /* 0x000fe200078efcff */
[----:B0-----:R-:W-:Y:S01]  /*34a0*/  IMAD R17, R17, R20, RZ ;  /* 0x0000001411117224 */ /* 0x001fe200078e02ff */
[----:B------:R-:W-:Y:S02]  /*34b0*/  LOP3.LUT R16, R91, 0x3c, RZ, 0xfc, !PT ;  /* 0x0000003c5b107812 */ /* 0x000fe400078efcff */
[----:B------:R-:W-:Y:S01]  /*34c0*/  SHF.R.U32.HI R44, RZ, 0x8, R56 ;  /* 0x00000008ff2c7819 */ /* 0x000fe20000011638 */
[----:B------:R-:W-:Y:S01]  /*34d0*/  IMAD.WIDE R18, R18, 0x2, R72 ;  /* 0x0000000212127825 */ /* 0x000fe200078e0248 */
[----:B-1----:R-:W-:-:S02]  /*34e0*/  PRMT R12, RZ, 0x7610, R12 ;  /* 0x00007610ff0c7816 */ /* 0x002fc4000000000c */
[----:B------:R-:W-:Y:S01]  /*34f0*/  LOP3.LUT R21, R21, 0x38, RZ, 0xfc, !PT ;  /* 0x0000003815157812 */ /* 0x000fe200078efcff */
[----:B------:R-:W-:Y:S01]  /*3500*/  IMAD R23, R23, R38, RZ ;  /* 0x0000002617177224 */ /* 0x000fe200078e02ff */
[----:B------:R-:W-:Y:S01]  /*3510*/  ISETP.GE.AND P0, PT, R11, UR7, PT ;  /* 0x000000070b007c0c */ /* 0x000fe2000bf06270 */
[----:B------:R-:W0:Y:S01]  /*3520*/  LDC R38, c[0x0][0x3a8] ;  /* 0x0000ea00ff267b82 */ /* 0x000e220000000800 */
[----:B------:R-:W-:Y:S01]  /*3530*/  ISETP.GE.AND P1, PT, R16, UR7, PT ;  /* 0x0000000710007c0c */ /* 0x000fe2000bf26270 */
[----:B------:R-:W-:Y:S01]  /*3540*/  IMAD.WIDE R16, R17, 0x2, R72 ;  /* 0x0000000211107825 */ /* 0x000fe200078e0248 */
[----:B------:R-:W-:Y:S01]  /*3550*/  PRMT R11, RZ, 0x7610, R11 ;  /* 0x00007610ff0b7816 */ /* 0x000fe2000000000b */
[----:B------:R1:W2:Y:S01]  /*3560*/  @!P4 LDG.E.U16 R12, desc[UR8][R18.64] ;  /* 0x00000008120cc981 */ /* 0x0002a2000c1e1500 */
[----:B------:R-:W-:Y:S02]  /*3570*/  SGXT.U32 R44, R44, 0x1 ;  /* 0x000000012c2c781a */ /* 0x000fe40000000000 */
[----:B------:R-:W-:Y:S01]  /*3580*/  LOP3.LUT R13, R91, 0x3e, RZ, 0xfc, !PT ;  /* 0x0000003e5b0d7812 */ /* 0x000fe200078efcff */
[----:B----4-:R-:W-:Y:S01]  /*3590*/  IMAD R21, R21, R22, RZ ;  /* 0x0000001615157224 */ /* 0x010fe200078e02ff */
[----:B------:R-:W-:Y:S01]  /*35a0*/  LOP3.LUT R44, R44, 0x3a, RZ, 0xfc, !PT ;  /* 0x0000003a2c2c7812 */ /* 0x000fe200078efcff */
[----:B------:R4:W2:Y:S01]  /*35b0*/  @!P3 LDG.E.U16 R11, desc[UR8][R16.64] ;  /* 0x00000008100bb981 */ /* 0x0008a2000c1e1500 */
[----:B------:R-:W-:-:S02]  /*35c0*/  ISETP.GE.AND P2, PT, R13, UR7, PT ;  /* 0x000000070d007c0c */ /* 0x000fc4000bf46270 */
[----:B-1----:R-:W-:Y:S01]  /*35d0*/  LOP3.LUT R19, R91, 0x42, RZ, 0xfc, !PT ;  /* 0x000000425b137812 */ /* 0x002fe200078efcff */
[----:B------:R-:W-:Y:S01]  /*35e0*/  IMAD.WIDE R14, R23, 0x2, R72 ;  /* 0x00000002170e7825 */ /* 0x000fe200078e0248 */
[----:B------:R-:W-:Y:S01]  /*35f0*/  PRMT R13, RZ, 0x7610, R13 ;  /* 0x00007610ff0d7816 */ /* 0x000fe2000000000d */
[----:B------:R-:W1:Y:S01]  /*3600*/  S2R R61, SR_TID.X ;  /* 0x00000000003d7919 */ /* 0x000e620000002100 */
[----:B------:R-:W-:Y:S01]  /*3610*/  ISETP.GE.AND P4, PT, R19, UR7, PT ;  /* 0x0000000713007c0c */ /* 0x000fe2000bf86270 */
[----:B------:R-:W-:Y:S02]  /*3620*/  IMAD R44, R44, R45, RZ ;  /* 0x0000002d2c2c7224 */ /* 0x000fe400078e02ff */
[----:B----4-:R-:W-:Y:S01]  /*3630*/  IMAD.WIDE R16, R21, 0x2, R72 ;  /* 0x0000000215107825 */ /* 0x010fe200078e0248 */
[C---:B------:R-:W-:Y:S01]  /*3640*/  LOP3.LUT R18, R91.reuse, 0x44, RZ, 0xfc, !PT ;  /* 0x000000445b127812 */ /* 0x040fe200078efcff */
[----:B------:R4:W2:Y:S01]  /*3650*/  @!P5 LDG.E.U16 R13, desc[UR8][R14.64] ;  /* 0x000000080e0dd981 */ /* 0x0008a2000c1e1500 */
[----:B------:R-:W-:Y:S01]  /*3660*/  LOP3.LUT R19, R91, 0x46, RZ, 0xfc, !PT ;  /* 0x000000465b137812 */ /* 0x000fe200078efcff */
[----:B------:R-:W1:Y:S01]  /*3670*/  LDC R23, c[0x0][0x3a8] ;  /* 0x0000ea00ff177b82 */ /* 0x000e620000000800 */
[----:B------:R-:W-:Y:S01]  /*3680*/  SHF.R.U32.HI R21, RZ, 0x8, R56 ;  /* 0x00000008ff157819 */ /* 0x000fe20000011638 */
[----:B------:R-:W2:Y:S01]  /*3690*/  @!P6 LDG.E.U16 R80, desc[UR8][R16.64] ;  /* 0x000000081050e981 */ /* 0x000ea2000c1e1500 */
[----:B------:R-:W-:-:S02]  /*36a0*/  ISETP.GE.AND P5, PT, R18, UR7, PT ;  /* 0x0000000712007c0c */ /* 0x000fc4000bfa6270 */
[----:B------:R-:W-:Y:S01]  /*36b0*/  ISETP.GE.AND P6, PT, R19, UR7, PT ;  /* 0x0000000713007c0c */ /* 0x000fe2000bfc6270 */
[----:B------:R-:W-:Y:S01]  /*36c0*/  IMAD.WIDE R18, R44, 0x2, R72 ;  /* 0x000000022c127825 */ /* 0x000fe200078e0248 */
[----:B------:R-:W-:Y:S01]  /*36d0*/  SGXT.U32 R21, R21, 0x1 ;  /* 0x000000011515781a */ /* 0x000fe20000000000 */
[----:B------:R-:W1:Y:S03]  /*36e0*/  LDC R44, c[0x0][0x3a8] ;  /* 0x0000ea00ff2c7b82 */ /* 0x000e660000000800 */
[----:B------:R-:W-:-:S05]  /*36f0*/  LOP3.LUT R21, R21, 0x3c, RZ, 0xfc, !PT ;  /* 0x0000003c15157812 */ /* 0x000fca00078efcff */
[----:B0-----:R-:W-:Y:S01]  /*3700*/  IMAD R21, R21, R38, RZ ;  /* 0x0000002615157224 */ /* 0x001fe200078e02ff */
[----:B------:R-:W-:-:S04]  /*3710*/  SHF.R.U32.HI R38, RZ, 0x8, R57 ;  /* 0x00000008ff267819 */ /* 0x000fc80000011639 */
[----:B------:R-:W-:-:S04]  /*3720*/  SGXT.U32 R38, R38, 0x1 ;  /* 0x000000012626781a */ /* 0x000fc80000000000 */
[----:B------:R-:W-:Y:S02]  /*3730*/  LOP3.LUT R38, R38, 0x42, RZ, 0xfc, !PT ;  /* 0x0000004226267812 */ /* 0x000fe400078efcff */
[----:B------:R-:W-:-:S03]  /*3740*/  LOP3.LUT R20, R91, 0x40, RZ, 0xfc, !PT ;  /* 0x000000405b147812 */ /* 0x000fc600078efcff */
[----:B-1----:R-:W-:Y:S02]  /*3750*/  IMAD R38, R38, R44, RZ ;  /* 0x0000002c26267224 */ /* 0x002fe400078e02ff */
[----:B------:R-:W0:Y:S01]  /*3760*/  LDC R44, c[0x0][0x3a8] ;  /* 0x0000ea00ff2c7b82 */ /* 0x000e220000000800 */
[----:B------:R-:W-:Y:S01]  /*3770*/  ISETP.GE.AND P3, PT, R20, UR7, PT ;  /* 0x0000000714007c0c */ /* 0x000fe2000bf66270 */
[----:B------:R-:W-:Y:S01]  /*3780*/  IMAD.WIDE R20, R21, 0x2, R72 ;  /* 0x0000000215147825 */ /* 0x000fe200078e0248 */
[----:B----4-:R-:W-:Y:S02]  /*3790*/  PRMT R15, RZ, 0x7610, R15 ;  /* 0x00007610ff0f7816 */ /* 0x010fe4000000000f */
[----:B------:R-:W-:-:S03]  /*37a0*/  SHF.R.U32.HI R45, RZ, 0x8, R57 ;  /* 0x00000008ff2d7819 */ /* 0x000fc60000011639 */
[----:B------:R-:W1:Y:S01]  /*37b0*/  LDC R57, c[0x0][0x3a8] ;  /* 0x0000ea00ff397b82 */ /* 0x000e620000000800 */
[----:B------:R4:W2:Y:S02]  /*37c0*/  @!P1 LDG.E.U16 R15, desc[UR8][R20.64] ;  /* 0x00000008140f9981 */ /* 0x0008a4000c1e1500 */
[----:B----4-:R-:W-:Y:S01]  /*37d0*/  IMAD.WIDE R20, R38, 0x2, R72 ;  /* 0x0000000226147825 */ /* 0x010fe200078e0248 */
[----:B------:R-:W-:-:S04]  /*37e0*/  SHF.R.U32.HI R38, RZ, 0x8, R58 ;  /* 0x00000008ff267819 */ /* 0x000fc8000001163a */
[----:B------:R-:W-:Y:S02]  /*37f0*/  SGXT.U32 R38, R38, 0x1 ;  /* 0x000000012626781a */ /* 0x000fe40000000000 */
[----:B------:R-:W-:Y:S02]  /*3800*/  SHF.R.U32.HI R47, RZ, 0x8, R58 ;  /* 0x00000008ff2f7819 */ /* 0x000fe4000001163a */
[----:B------:R-:W-:Y:S02]  /*3810*/  LOP3.LUT R38, R38, 0x48, RZ, 0xfc, !PT ;  /* 0x0000004826267812 */ /* 0x000fe400078efcff */
[----:B------:R-:W-:-:S03]  /*3820*/  SGXT.U32 R47, R47, 0x1 ;  /* 0x000000012f2f781a */ /* 0x000fc60000000000 */
[----:B0-----:R-:W-:Y:S02]  /*3830*/  IMAD R38, R38, R44, RZ ;  /* 0x0000002c26267224 */ /* 0x001fe400078e02ff */
[----:B------:R-:W0:Y:S01]  /*3840*/  LDC R44, c[0x0][0x3a8] ;  /* 0x0000ea00ff2c7b82 */ /* 0x000e220000000800 */
[----:B------:R-:W-:Y:S02]  /*3850*/  SHF.R.U32.HI R22, RZ, 0x8, R56 ;  /* 0x00000008ff167819 */ /* 0x000fe40000011638 */
[----:B------:R-:W-:Y:S02]  /*3860*/  LOP3.LUT R47, R47, 0x44, RZ, 0xfc, !PT ;  /* 0x000000442f2f7812 */ /* 0x000fe400078efcff */
[----:B------:R-:W-:Y:S02]  /*3870*/  LOP3.LUT R56, R91, 0x4a, RZ, 0xfc, !PT ;  /* 0x0000004a5b387812 */ /* 0x000fe400078efcff */
[----:B------:R-:W-:Y:S01]  /*3880*/  SGXT.U32 R45, R45, 0x1 ;  /* 0x000000012d2d781a */ /* 0x000fe20000000000 */
[----:B-1----:R-:W-:Y:S01]  /*3890*/  IMAD R47, R47, R57, RZ ;  /* 0x000000392f2f7224 */ /* 0x002fe200078e02ff */
[----:B------:R-:W-:Y:S01]  /*38a0*/  ISETP.GE.AND P1, PT, R56, UR7, PT ;  /* 0x0000000738007c0c */ /* 0x000fe2000bf26270 */
[----:B------:R-:W-:Y:S01]  /*38b0*/  IMAD.WIDE R56, R38, 0x2, R72 ;  /* 0x0000000226387825 */ /* 0x000fe200078e0248 */
[----:B------:R-:W-:-:S02]  /*38c0*/  LOP3.LUT R45, R45, 0x40, RZ, 0xfc, !PT ;  /* 0x000000402d2d7812 */ /* 0x000fc400078efcff */
[----:B------:R-:W-:Y:S02]  /*38d0*/  SHF.R.U32.HI R38, RZ, 0x8, R60 ;  /* 0x00000008ff267819 */ /* 0x000fe4000001163c */
[----:B------:R-:W-:Y:S01]  /*38e0*/  PRMT R14, RZ, 0x7610, R14 ;  /* 0x00007610ff0e7816 */ /* 0x000fe2000000000e */
[----:B------:R-:W-:Y:S01]  /*38f0*/  IMAD R45, R45, R46, RZ ;  /* 0x0000002e2d2d7224 */ /* 0x000fe200078e02ff */
[----:B------:R-:W-:Y:S01]  /*3900*/  SGXT.U32 R38, R38, 0x1 ;  /* 0x000000012626781a */ /* 0x000fe20000000000 */
[----:B------:R-:W1:Y:S01]  /*3910*/  LDC R46, c[0x0][0x3a8] ;  /* 0x0000ea00ff2e7b82 */ /* 0x000e620000000800 */
[----:B------:R-:W-:Y:S02]  /*3920*/  LOP3.LUT R17, R91, 0x48, RZ, 0xfc, !PT ;  /* 0x000000485b117812 */ /* 0x000fe400078efcff */
[----:B------:R-:W-:Y:S01]  /*3930*/  LOP3.LUT R38, R38, 0x4c, RZ, 0xfc, !PT ;  /* 0x0000004c26267812 */ /* 0x000fe200078efcff */
[----:B------:R4:W2:Y:S01]  /*3940*/  @!P0 LDG.E.U16 R14, desc[UR8][R18.64] ;  /* 0x00000008120e8981 */ /* 0x0008a2000c1e1500 */
[----:B------:R-:W-:-:S02]  /*3950*/  SGXT.U32 R22, R22, 0x1 ;  /* 0x000000011616781a */ /* 0x000fc40000000000 */
[----:B------:R-:W-:Y:S01]  /*3960*/  ISETP.GE.AND P0, PT, R17, UR7, PT ;  /* 0x0000000711007c0c */ /* 0x000fe2000bf06270 */
[----:B0-----:R-:W-:Y:S01]  /*3970*/  IMAD R38, R38, R44, RZ ;  /* 0x0000002c26267224 */ /* 0x001fe200078e02ff */
[----:B------:R-:W-:Y:S01]  /*3980*/  LOP3.LUT R22, R22, 0x3e, RZ, 0xfc, !PT ;  /* 0x0000003e16167812 */ /* 0x000fe200078efcff */
[----:B------:R-:W0:Y:S01]  /*3990*/  LDC R44, c[0x0][0x3a8] ;  /* 0x0000ea00ff2c7b82 */ /* 0x000e220000000800 */
[----:B------:R-:W-:Y:S01]  /*39a0*/  PRMT R84, RZ, 0x7610, R84 ;  /* 0x00007610ff547816 */ /* 0x000fe20000000054 */
[----:B----4-:R-:W-:Y:S01]  /*39b0*/  IMAD.WIDE R18, R45, 0x2, R72 ;  /* 0x000000022d127825 */ /* 0x010fe200078e0248 */
[----:B------:R-:W-:Y:S01]  /*39c0*/  SHF.R.U32.HI R45, RZ, 0x8, R58 ;  /* 0x00000008ff2d7819 */ /* 0x000fe2000001163a */
[----:B------:R-:W4:Y:S02]  /*39d0*/  S2R R65, SR_TID.X ;  /* 0x0000000000417919 */ /* 0x000f240000002100 */
[----:B------:R-:W-:Y:S01]  /*39e0*/  IMAD R22, R22, R23, RZ ;  /* 0x0000001716167224 */ /* 0x000fe200078e02ff */
[----:B------:R-:W-:-:S03]  /*39f0*/  SGXT.U32 R45, R45, 0x1 ;  /* 0x000000012d2d781a */ /* 0x000fc60000000000 */
[----:B------:R1:W2:Y:S01]  /*3a00*/  @!P0 LDG.E.U16 R84, desc[UR8][R56.64] ;  /* 0x0000000838548981 */ /* 0x0002a2000c1e1500 */
[----:B------:R-:W-:Y:S01]  /*3a10*/  PRMT R16, RZ, 0x7610, R16 ;  /* 0x00007610ff107816 */ /* 0x000fe20000000010 */
[----:B------:R-:W-:Y:S01]  /*3a20*/  IMAD.WIDE R22, R22, 0x2, R72 ;  /* 0x0000000216167825 */ /* 0x000fe200078e0248 */
[----:B------:R-:W-:-:S04]  /*3a30*/  LOP3.LUT R45, R45, 0x46, RZ, 0xfc, !PT ;  /* 0x000000462d2d7812 */ /* 0x000fc800078efcff */
[----:B------:R3:W2:Y:S01]  /*3a40*/  @!P2 LDG.E.U16 R16, desc[UR8][R22.64] ;  /* 0x000000081610a981 */ /* 0x0006a2000c1e1500 */
[----:B-1----:R-:W-:Y:S01]  /*3a50*/  IMAD.WIDE R56, R38, 0x2, R72 ;  /* 0x0000000226387825 */ /* 0x002fe200078e0248 */
[----:B------:R-:W-:-:S03]  /*3a60*/  SHF.R.U32.HI R38, RZ, 0x8, R61 ;  /* 0x00000008ff267819 */ /* 0x000fc6000001163d */
[----:B------:R-:W-:Y:S01]  /*3a70*/  IMAD R45, R45, R46, RZ ;  /* 0x0000002e2d2d7224 */ /* 0x000fe200078e02ff */
[----:B------:R-:W-:Y:S01]  /*3a80*/  SGXT.U32 R38, R38, 0x1 ;  /* 0x000000012626781a */ /* 0x000fe20000000000 */
[----:B------:R-:W1:Y:S01]  /*3a90*/  LDC R46, c[0x0][0x3a8] ;  /* 0x0000ea00ff2e7b82 */ /* 0x000e620000000800 */
[----:B---3--:R-:W-:Y:S02]  /*3aa0*/  LOP3.LUT R23, R91, 0x4c, RZ, 0xfc, !PT ;  /* 0x0000004c5b177812 */ /* 0x008fe400078efcff */
[----:B------:R-:W-:Y:S02]  /*3ab0*/  PRMT R82, RZ, 0x7610, R82 ;  /* 0x00007610ff527816 */ /* 0x000fe40000000052 */
[----:B------:R-:W-:Y:S02]  /*3ac0*/  PRMT R17, RZ, 0x7610, R17 ;  /* 0x00007610ff117816 */ /* 0x000fe40000000011 */
[----:B------:R-:W-:Y:S02]  /*3ad0*/  ISETP.GE.AND P2, PT, R23, UR7, PT ;  /* 0x0000000717007c0c */ /* 0x000fe4000bf46270 */
[----:B------:R-:W-:Y:S01]  /*3ae0*/  LOP3.LUT R38, R38, 0x52, RZ, 0xfc, !PT ;  /* 0x0000005226267812 */ /* 0x000fe200078efcff */
[----:B------:R-:W3:Y:S01]  /*3af0*/  @!P3 LDG.E.U16 R82, desc[UR8][R18.64] ;  /* 0x000000081252b981 */ /* 0x000ee2000c1e1500 */
[----:B------:R-:W-:-:S02]  /*3b00*/  LOP3.LUT R22, R91, 0x4e, RZ, 0xfc, !PT ;  /* 0x0000004e5b167812 */ /* 0x000fc400078efcff */
[----:B------:R-:W-:Y:S01]  /*3b10*/  LOP3.LUT R23, R91, 0x50, RZ, 0xfc, !PT ;  /* 0x000000505b177812 */ /* 0x000fe200078efcff */
[----:B------:R0:W2:Y:S01]  /*3b20*/  @!P4 LDG.E.U16 R17, desc[UR8][R20.64] ;  /* 0x000000081411c981 */ /* 0x0000a2000c1e1500 */
[----:B------:R-:W-:Y:S01]  /*3b30*/  ISETP.GE.AND P3, PT, R22, UR7, PT ;  /* 0x0000000716007c0c */ /* 0x000fe2000bf66270 */
[----:B0-----:R-:W-:Y:S01]  /*3b40*/  IMAD R38, R38, R44, RZ ;  /* 0x0000002c26267224 */ /* 0x001fe200078e02ff */
[----:B------:R-:W-:Y:S01]  /*3b50*/  ISETP.GE.AND P4, PT, R23, UR7, PT ;  /* 0x0000000717007c0c */ /* 0x000fe2000bf86270 */
[----:B------:R-:W-:Y:S01]  /*3b60*/  IMAD.WIDE R22, R45, 0x2, R72 ;  /* 0x000000022d167825 */ /* 0x000fe200078e0248 */
[----:B------:R-:W0:Y:S01]  /*3b70*/  LDC R44, c[0x0][0x3a8] ;  /* 0x0000ea00ff2c7b82 */ /* 0x000e220000000800 */
[----:B------:R-:W-:-:S04]  /*3b80*/  SHF.R.U32.HI R45, RZ, 0x8, R60 ;  /* 0x00000008ff2d7819 */ /* 0x000fc8000001163c */
[----:B------:R-:W-:Y:S01]  /*3b90*/  SGXT.U32 R45, R45, 0x1 ;  /* 0x000000012d2d781a */ /* 0x000fe20000000000 */
[----:B------:R-:W-:Y:S01]  /*3ba0*/  IMAD.WIDE R62, R38, 0x2, R72 ;  /* 0x00000002263e7825 */ /* 0x000fe200078e0248 */
[----:B----4-:R-:W-:Y:S01]  /*3bb0*/  SHF.R.U32.HI R38, RZ, 0x8, R65 ;  /* 0x00000008ff267819 */ /* 0x010fe20000011641 */
[----:B------:R-:W4:Y:S01]  /*3bc0*/  LDC R60, c[0x0][0x3a8] ;  /* 0x0000ea00ff3c7b82 */ /* 0x000f220000000800 */
[----:B------:R-:W-:Y:S01]  /*3bd0*/  LOP3.LUT R45, R45, 0x4a, RZ, 0xfc, !PT ;  /* 0x0000004a2d2d7812 */ /* 0x000fe200078efcff */
[----:B------:R-:W-:Y:S01]  /*3be0*/  IMAD.WIDE R20, R47, 0x2, R72 ;  /* 0x000000022f147825 */ /* 0x000fe200078e0248 */
[----:B------:R-:W-:Y:S02]  /*3bf0*/  PRMT R18, RZ, 0x7610, R18 ;  /* 0x00007610ff127816 */ /* 0x000fe40000000012 */
[----:B------:R-:W-:Y:S01]  /*3c00*/  SGXT.U32 R38, R38, 0x1 ;  /* 0x000000012626781a */ /* 0x000fe20000000000 */
[----:B-1----:R-:W-:Y:S02]  /*3c10*/  IMAD R45, R45, R46, RZ ;  /* 0x0000002e2d2d7224 */ /* 0x002fe400078e02ff */
[----:B------:R-:W1:Y:S01]  /*3c20*/  LDC R46, c[0x0][0x3a8] ;  /* 0x0000ea00ff2e7b82 */ /* 0x000e620000000800 */
[----:B------:R-:W-:Y:S01]  /*3c30*/  LOP3.LUT R58, R91, 0x52, RZ, 0xfc, !PT ;  /* 0x000000525b3a7812 */ /* 0x000fe200078efcff */
[----:B------:R5:W2:Y:S01]  /*3c40*/  @!P5 LDG.E.U16 R18, desc[UR8][R20.64] ;  /* 0x000000081412d981 */ /* 0x000aa2000c1e1500 */
[----:B------:R-:W-:-:S02]  /*3c50*/  PRMT R19, RZ, 0x7610, R19 ;  /* 0x00007610ff137816 */ /* 0x000fc40000000013 */
[----:B------:R-:W-:Y:S02]  /*3c60*/  LOP3.LUT R38, R38, 0x56, RZ, 0xfc, !PT ;  /* 0x0000005626267812 */ /* 0x000fe400078efcff */
[----:B------:R-:W-:Y:S02]  /*3c70*/  ISETP.GE.AND P5, PT, R58, UR7, PT ;  /* 0x000000073a007c0c */ /* 0x000fe4000bfa6270 */
[----:B------:R0:W2:Y:S01]  /*3c80*/  @!P6 LDG.E.U16 R19, desc[UR8][R22.64] ;  /* 0x000000081613e981 */ /* 0x0000a2000c1e1500 */
[----:B-----5:R-:W-:Y:S01]  /*3c90*/  PRMT R21, RZ, 0x7610, R21 ;  /* 0x00007610ff157816 */ /* 0x020fe20000000015 */
[----:B0-----:R-:W-:Y:S02]  /*3ca0*/  IMAD R38, R38, R44, RZ ;  /* 0x0000002c26267224 */ /* 0x001fe400078e02ff */
[----:B------:R-:W0:Y:S01]  /*3cb0*/  LDC R44, c[0x0][0x3a8] ;  /* 0x0000ea00ff2c7b82 */ /* 0x000e220000000800 */
[----:B------:R-:W-:Y:S02]  /*3cc0*/  SHF.R.U32.HI R47, RZ, 0x8, R61 ;  /* 0x00000008ff2f7819 */ /* 0x000fe4000001163d */
[----:B------:R5:W2:Y:S01]  /*3cd0*/  @!P2 LDG.E.U16 R21, desc[UR8][R56.64] ;  /* 0x000000083815a981 */ /* 0x000aa2000c1e1500 */
[----:B------:R-:W-:Y:S01]  /*3ce0*/  IMAD.WIDE R22, R45, 0x2, R72 ;  /* 0x000000022d167825 */ /* 0x000fe200078e0248 */
[----:B------:R-:W-:Y:S01]  /*3cf0*/  SHF.R.U32.HI R45, RZ, 0x8, R61 ;  /* 0x00000008ff2d7819 */ /* 0x000fe2000001163d */
[----:B------:R-:W0:Y:S01]  /*3d00*/  S2R R67, SR_TID.X ;  /* 0x0000000000437919 */ /* 0x000e220000002100 */
[----:B------:R-:W-:-:S02]  /*3d10*/  LOP3.LUT R59, R91, 0x54, RZ, 0xfc, !PT ;  /* 0x000000545b3b7812 */ /* 0x000fc400078efcff */
[----:B------:R-:W-:Y:S02]  /*3d20*/  SGXT.U32 R45, R45, 0x1 ;  /* 0x000000012d2d781a */ /* 0x000fe40000000000 */
[----:B-----5:R-:W-:Y:S02]  /*3d30*/  PRMT R56, RZ, 0x7610, R56 ;  /* 0x00007610ff387816 */ /* 0x020fe40000000038 */
[----:B------:R-:W-:Y:S02]  /*3d40*/  SGXT.U32 R47, R47, 0x1 ;  /* 0x000000012f2f781a */ /* 0x000fe40000000000 */
[----:B------:R-:W-:Y:S02]  /*3d50*/  LOP3.LUT R45, R45, 0x50, RZ, 0xfc, !PT ;  /* 0x000000502d2d7812 */ /* 0x000fe400078efcff */
[----:B------:R5:W2:Y:S01]  /*3d60*/  @!P5 LDG.E.U16 R56, desc[UR8][R62.64] ;  /* 0x000000083e38d981 */ /* 0x000aa2000c1e1500 */
[----:B------:R-:W-:Y:S02]  /*3d70*/  ISETP.GE.AND P6, PT, R59, UR7, PT ;  /* 0x000000073b007c0c */ /* 0x000fe4000bfc6270 */
[----:B------:R-:W-:-:S02]  /*3d80*/  PRMT R20, RZ, 0x7610, R20 ;  /* 0x00007610ff147816 */ /* 0x000fc40000000014 */
[----:B------:R-:W-:Y:S02]  /*3d90*/  LOP3.LUT R59, R91, 0x56, RZ, 0xfc, !PT ;  /* 0x000000565b3b7812 */ /* 0x000fe400078efcff */
[----:B------:R-:W-:Y:S01]  /*3da0*/  LOP3.LUT R47, R47, 0x4e, RZ, 0xfc, !PT ;  /* 0x0000004e2f2f7812 */ /* 0x000fe200078efcff */
[----:B-----5:R-:W-:Y:S01]  /*3db0*/  IMAD.WIDE R62, R38, 0x2, R72 ;  /* 0x00000002263e7825 */ /* 0x020fe200078e0248 */
[----:B------:R-:W-:Y:S01]  /*3dc0*/  SHF.R.U32.HI R38, RZ, 0x8, R65 ;  /* 0x00000008ff267819 */ /* 0x000fe20000011641 */
[----:B------:R5:W2:Y:S01]  /*3dd0*/  @!P1 LDG.E.U16 R20, desc[UR8][R22.64] ;  /* 0x0000000816149981 */ /* 0x000aa2000c1e1500 */
[----:B------:R-:W-:Y:S01]  /*3de0*/  ISETP.GE.AND P0, PT, R59, UR7, PT ;  /* 0x000000073b007c0c */ /* 0x000fe2000bf06270 */
[----:B-1----:R-:W-:Y:S01]  /*3df0*/  IMAD R45, R45, R46, RZ ;  /* 0x0000002e2d2d7224 */ /* 0x002fe200078e02ff */
[----:B------:R-:W-:Y:S01]  /*3e00*/  SGXT.U32 R38, R38, 0x1 ;  /* 0x000000012626781a */ /* 0x000fe20000000000 */
[----:B----4-:R-:W-:Y:S01]  /*3e10*/  IMAD R47, R47, R60, RZ ;  /* 0x0000003c2f2f7224 */ /* 0x010fe200078e02ff */
[----:B------:R-:W-:-:S02]  /*3e20*/  LOP3.LUT R58, R91, 0x58, RZ, 0xfc, !PT ;  /* 0x000000585b3a7812 */ /* 0x000fc400078efcff */
[----:B------:R-:W-:Y:S01]  /*3e30*/  LOP3.LUT R59, R91, 0x5a, RZ, 0xfc, !PT ;  /* 0x0000005a5b3b7812 */ /* 0x000fe200078efcff */
[----:B------:R-:W-:Y:S01]  /*3e40*/  IMAD.WIDE R60, R45, 0x2, R72 ;  /* 0x000000022d3c7825 */ /* 0x000fe200078e0248 */
[----:B------:R-:W1:Y:S01]  /*3e50*/  LDC R46, c[0x0][0x3a8] ;  /* 0x0000ea00ff2e7b82 */ /* 0x000e620000000800 */
[----:B-----5:R-:W-:Y:S02]  /*3e60*/  PRMT R23, RZ, 0x7610, R23 ;  /* 0x00007610ff177816 */ /* 0x020fe40000000017 */
[----:B------:R-:W-:Y:S02]  /*3e70*/  LOP3.LUT R38, R38, 0x58, RZ, 0xfc, !PT ;  /* 0x0000005826267812 */ /* 0x000fe400078efcff */
[----:B------:R-:W-:Y:S02]  /*3e80*/  ISETP.GE.AND P1, PT, R58, UR7, PT ;  /* 0x000000073a007c0c */ /* 0x000fe4000bf26270 */
[----:B------:R-:W-:Y:S01]  /*3e90*/  ISETP.GE.AND P2, PT, R59, UR7, PT ;  /* 0x000000073b007c0c */ /* 0x000fe2000bf46270 */
[----:B------:R-:W-:Y:S01]  /*3ea0*/  IMAD.WIDE R58, R47, 0x2, R72 ;  /* 0x000000022f3a7825 */ /* 0x000fe200078e0248 */
[----:B------:R-:W-:Y:S01]  /*3eb0*/  PRMT R22, RZ, 0x7610, R22 ;  /* 0x00007610ff167816 */ /* 0x000fe20000000016 */
[----:B------:R-:W4:Y:S01]  /*3ec0*/  @!P4 LDG.E.U16 R23, desc[UR8][R60.64] ;  /* 0x000000083c17c981 */ /* 0x000f22000c1e1500 */
[----:B------:R-:W-:Y:S01]  /*3ed0*/  LOP3.LUT R64, R91, 0x60, RZ, 0xfc, !PT ;  /* 0x000000605b407812 */ /* 0x000fe200078efcff */
[----:B0-----:R-:W-:-:S02]  /*3ee0*/  IMAD R38, R38, R44, RZ ;  /* 0x0000002c26267224 */ /* 0x001fc400078e02ff */
[----:B------:R-:W0:Y:S01]  /*3ef0*/  LDC R44, c[0x0][0x3a8] ;  /* 0x0000ea00ff2c7b82 */ /* 0x000e220000000800 */
[----:B------:R-:W-:Y:S01]  /*3f00*/  ISETP.GE.AND P4, PT, R64, UR7, PT ;  /* 0x0000000740007c0c */ /* 0x000fe2000bf86270 */
[----:B------:R5:W2:Y:S01]  /*3f10*/  @!P3 LDG.E.U16 R22, desc[UR8][R58.64] ;  /* 0x000000083a16b981 */ /* 0x000aa2000c1e1500 */
[C---:B------:R-:W-:Y:S02]  /*3f20*/  LOP3.LUT R64, R91.reuse, 0x62, RZ, 0xfc, !PT ;  /* 0x000000625b407812 */ /* 0x040fe400078efcff */
[----:B------:R-:W-:Y:S01]  /*3f30*/  SHF.R.U32.HI R45, RZ, 0x8, R65 ;  /* 0x00000008ff2d7819 */ /* 0x000fe20000011641 */
[----:B------:R-:W0:Y:S01]  /*3f40*/  S2R R74, SR_TID.X ;  /* 0x00000000004a7919 */ /* 0x000e220000002100 */
[----:B------:R-:W-:Y:S02]  /*3f50*/  ISETP.GE.AND P5, PT, R64, UR7, PT ;  /* 0x0000000740007c0c */ /* 0x000fe4000bfa6270 */
[----:B------:R-:W-:Y:S02]  /*3f60*/  LOP3.LUT R64, R91, 0x5e, RZ, 0xfc, !PT ;  /* 0x0000005e5b407812 */ /* 0x000fe400078efcff */
[----:B-----5:R-:W-:-:S02]  /*3f70*/  PRMT R58, RZ, 0x7610, R58 ;  /* 0x00007610ff3a7816 */ /* 0x020fc4000000003a */
[----:B------:R-:W-:-:S04]  /*3f80*/  SGXT.U32 R45, R45, 0x1 ;  /* 0x000000012d2d781a */ /* 0x000fc80000000000 */
[----:B------:R-:W5:Y:S01]  /*3f90*/  @!P0 LDG.E.U16 R58, desc[UR8][R62.64] ;  /* 0x000000083e3a8981 */ /* 0x000f62000c1e1500 */
[----:B------:R-:W-:Y:S01]  /*3fa0*/  ISETP.GE.AND P0, PT, R64, UR7, PT ;  /* 0x0000000740007c0c */ /* 0x000fe2000bf06270 */
[----:B------:R-:W-:Y:S01]  /*3fb0*/  IMAD.WIDE R64, R38, 0x2, R72 ;  /* 0x0000000226407825 */ /* 0x000fe200078e0248 */
[----:B------:R-:W-:Y:S02]  /*3fc0*/  SHF.R.U32.HI R38, RZ, 0x8, R67 ;  /* 0x00000008ff267819 */ /* 0x000fe40000011643 */
[----:B------:R-:W-:Y:S02]  /*3fd0*/  LOP3.LUT R45, R45, 0x54, RZ, 0xfc, !PT ;  /* 0x000000542d2d7812 */ /* 0x000fe400078efcff */
[----:B------:R-:W-:-:S03]  /*3fe0*/  SGXT.U32 R38, R38, 0x1 ;  /* 0x000000012626781a */ /* 0x000fc60000000000 */
[----:B-1----:R-:W-:Y:S01]  /*3ff0*/  IMAD R45, R45, R46, RZ ;  /* 0x0000002e2d2d7224 */ /* 0x002fe200078e02ff */
[----:B------:R-:W-:Y:S01]  /*4000*/  LOP3.LUT R38, R38, 0x5e, RZ, 0xfc, !PT ;  /* 0x0000005e26267812 */ /* 0x000fe200078efcff */
[----:B------:R-:W1:Y:S04]  /*4010*/  LDC R46, c[0x0][0x3a8] ;  /* 0x0000ea00ff2e7b82 */ /* 0x000e680000000800 */
[----:B0-----:R-:W-:-:S04]  /*4020*/  IMAD R38, R38, R44, RZ ;  /* 0x0000002c26267224 */ /* 0x001fc800078e02ff */
[----:B------:R-:W0:Y:S01]  /*4030*/  LDC R44, c[0x0][0x3a8] ;  /* 0x0000ea00ff2c7b82 */ /* 0x000e220000000800 */
[----:B------:R-:W-:Y:S01]  /*4040*/  IMAD.WIDE R60, R45, 0x2, R72 ;  /* 0x000000022d3c7825 */ /* 0x000fe200078e0248 */
[----:B------:R-:W-:-:S04]  /*4050*/  SHF.R.U32.HI R45, RZ, 0x8, R67 ;  /* 0x00000008ff2d7819 */ /* 0x000fc80000011643 */
[----:B------:R-:W-:Y:S01]  /*4060*/  SGXT.U32 R45, R45, 0x1 ;  /* 0x000000012d2d781a */ /* 0x000fe20000000000 */
[----:B------:R-:W-:Y:S01]  /*4070*/  IMAD.WIDE R70, R38, 0x2, R72 ;  /* 0x0000000226467825 */ /* 0x000fe200078e0248 */
[----:B------:R-:W-:Y:S02]  /*4080*/  SHF.R.U32.HI R38, RZ, 0x8, R74 ;  /* 0x00000008ff267819 */ /* 0x000fe4000001164a */
[----:B------:R-:W-:Y:S02]  /*4090*/  SHF.R.U32.HI R47, RZ, 0x8, R67 ;  /* 0x00000008ff2f7819 */ /* 0x000fe40000011643 */
[----:B------:R-:W-:Y:S02]  /*40a0*/  LOP3.LUT R45, R45, 0x5c, RZ, 0xfc, !PT ;  /* 0x0000005c2d2d7812 */ /* 0x000fe400078efcff */
[----:B------:R-:W-:Y:S02]  /*40b0*/  SGXT.U32 R38, R38, 0x1 ;  /* 0x000000012626781a */ /* 0x000fe40000000000 */
[----:B------:R-:W-:Y:S01]  /*40c0*/  LOP3.LUT R57, R91, 0x5c, RZ, 0xfc, !PT ;  /* 0x0000005c5b397812 */ /* 0x000fe200078efcff */
[----:B-1----:R-:W-:Y:S01]  /*40d0*/  IMAD R45, R45, R46, RZ ;  /* 0x0000002e2d2d7224 */ /* 0x002fe200078e02ff */
[----:B------:R-:W-:Y:S01]  /*40e0*/  SGXT.U32 R47, R47, 0x1 ;  /* 0x000000012f2f781a */ /* 0x000fe20000000000 */
[----:B------:R-:W1:Y:S01]  /*40f0*/  LDC R46, c[0x0][0x3a8] ;  /* 0x0000ea00ff2e7b82 */ /* 0x000e620000000800 */
[----:B------:R-:W-:-:S02]  /*4100*/  LOP3.LUT R38, R38, 0x60, RZ, 0xfc, !PT ;  /* 0x0000006026267812 */ /* 0x000fc400078efcff */
[----:B------:R-:W-:Y:S02]  /*4110*/  ISETP.GE.AND P3, PT, R57, UR7, PT ;  /* 0x0000000739007c0c */ /* 0x000fe4000bf66270 */
[----:B------:R-:W-:Y:S01]  /*4120*/  LOP3.LUT R47, R47, 0x5a, RZ, 0xfc, !PT ;  /* 0x0000005a2f2f7812 */ /* 0x000fe200078efcff */
[----:B------:R-:W1:Y:S01]  /*4130*/  S2R R86, SR_TID.X ;  /* 0x0000000000567919 */ /* 0x000e620000002100 */
[----:B------:R-:W-:Y:S01]  /*4140*/  PRMT R57, RZ, 0x7610, R57 ;  /* 0x00007610ff397816 */ /* 0x000fe20000000039 */
[----:B0-----:R-:W-:Y:S02]  /*4150*/  IMAD R38, R38, R44, RZ ;  /* 0x0000002c26267224 */ /* 0x001fe400078e02ff */
[----:B------:R-:W-:Y:S01]  /*4160*/  IMAD R47, R47, R66, RZ ;  /* 0x000000422f2f7224 */ /* 0x000fe200078e02ff */
[----:B------:R-:W0:Y:S01]  /*4170*/  LDC R44, c[0x0][0x3a8] ;  /* 0x0000ea00ff2c7b82 */ /* 0x000e220000000800 */
[----:B------:R-:W-:Y:S01]  /*4180*/  IMAD.WIDE R68, R45, 0x2, R72 ;  /* 0x000000022d447825 */ /* 0x000fe200078e0248 */
[----:B------:R1:W2:Y:S01]  /*4190*/  @!P6 LDG.E.U16 R57, desc[UR8][R60.64] ;  /* 0x000000083c39e981 */ /* 0x0002a2000c1e1500 */
[----:B------:R-:W-:-:S02]  /*41a0*/  SHF.R.U32.HI R45, RZ, 0x8, R74 ;  /* 0x00000008ff2d7819 */ /* 0x000fc4000001164a */
[----:B------:R-:W-:Y:S02]  /*41b0*/  IMAD.WIDE R66, R47, 0x2, R72 ;  /* 0x000000022f427825 */ /* 0x000fe400078e0248 */
[----:B------:R-:W-:Y:S02]  /*41c0*/  SGXT.U32 R45, R45, 0x1 ;  /* 0x000000012d2d781a */ /* 0x000fe40000000000 */
[----:B-1----:R-:W-:Y:S02]  /*41d0*/  PRMT R60, RZ, 0x7610, R60 ;  /* 0x00007610ff3c7816 */ /* 0x002fe4000000003c */
[----:B------:R-:W-:-:S04]  /*41e0*/  LOP3.LUT R45, R45, 0x62, RZ, 0xfc, !PT ;  /* 0x000000622d2d7812 */ /* 0x000fc800078efcff */
[----:B------:R1:W2:Y:S01]  /*41f0*/  @!P2 LDG.E.U16 R60, desc[UR8][R66.64] ;  /* 0x00000008423ca981 */ /* 0x0002a2000c1e1500 */
[----:B------:R-:W-:Y:S02]  /*4200*/  IMAD R45, R45, R46, RZ ;  /* 0x0000002e2d2d7224 */ /* 0x000fe400078e02ff */
[----:B------:R-:W3:Y:S01]  /*4210*/  LDC R46, c[0x0][0x3a8] ;  /* 0x0000ea00ff2e7b82 */ /* 0x000ee20000000800 */
[----:B-1----:R-:W-:Y:S01]  /*4220*/  IMAD.WIDE R66, R38, 0x2, R72 ;  /* 0x0000000226427825 */ /* 0x002fe200078e0248 */
[----:B------:R-:W-:-:S04]  /*4230*/  SHF.R.U32.HI R38, RZ, 0x8, R74 ;  /* 0x00000008ff267819 */ /* 0x000fc8000001164a */
[----:B------:R-:W-:Y:S02]  /*4240*/  SGXT.U32 R38, R38, 0x1 ;  /* 0x000000012626781a */ /* 0x000fe40000000000 */
[----:B------:R-:W-:Y:S02]  /*4250*/  PRMT R61, RZ, 0x7610, R61 ;  /* 0x00007610ff3d7816 */ /* 0x000fe4000000003d */
[----:B------:R-:W-:Y:S02]  /*4260*/  LOP3.LUT R38, R38, 0x64, RZ, 0xfc, !PT ;  /* 0x0000006426267812 */ /* 0x000fe400078efcff */
[----:B------:R-:W-:Y:S02]  /*4270*/  PRMT R62, RZ, 0x7610, R62 ;  /* 0x00007610ff3e7816 */ /* 0x000fe4000000003e */
[----:B------:R1:W2:Y:S01]  /*4280*/  @!P3 LDG.E.U16 R61, desc[UR8][R68.64] ;  /* 0x00000008443db981 */ /* 0x0002a2000c1e1500 */
[----:B0-----:R-:W-:Y:S02]  /*4290*/  IMAD R38, R38, R44, RZ ;  /* 0x0000002c26267224 */ /* 0x001fe400078e02ff */
[----:B------:R-:W0:Y:S01]  /*42a0*/  LDC R44, c[0x0][0x3a8] ;  /* 0x0000ea00ff2c7b82 */ /* 0x000e220000000800 */
[----:B------:R-:W-:Y:S01]  /*42b0*/  LOP3.LUT R59, R91, 0x64, RZ, 0xfc, !PT ;  /* 0x000000645b3b7812 */ /* 0x000fe200078efcff */
[----:B------:R1:W2:Y:S02]  /*42c0*/  @!P0 LDG.E.U16 R62, desc[UR8][R70.64] ;  /* 0x00000008463e8981 */ /* 0x0002a4000c1e1500 */
[----:B-1----:R-:W-:Y:S01]  /*42d0*/  IMAD.WIDE R68, R45, 0x2, R72 ;  /* 0x000000022d447825 */ /* 0x002fe200078e0248 */
[----:B------:R-:W-:-:S04]  /*42e0*/  SHF.R.U32.HI R45, RZ, 0x8, R86 ;  /* 0x00000008ff2d7819 */ /* 0x000fc80000011656 */
[----:B------:R-:W-:Y:S01]  /*42f0*/  SGXT.U32 R45, R45, 0x1 ;  /* 0x000000012d2d781a */ /* 0x000fe20000000000 */
[----:B------:R-:W-:Y:S01]  /*4300*/  IMAD.WIDE R70, R38, 0x2, R72 ;  /* 0x0000000226467825 */ /* 0x000fe200078e0248 */
[----:B------:R-:W-:Y:S02]  /*4310*/  SHF.R.U32.HI R38, RZ, 0x8, R86 ;  /* 0x00000008ff267819 */ /* 0x000fe40000011656 */
[----:B------:R-:W-:Y:S02]  /*4320*/  LOP3.LUT R45, R45, 0x66, RZ, 0xfc, !PT ;  /* 0x000000662d2d7812 */ /* 0x000fe400078efcff */
[----:B------:R-:W-:Y:S02]  /*4330*/  ISETP.GE.AND P6, PT, R59, UR7, PT ;  /* 0x000000073b007c0c */ /* 0x000fe4000bfc6270 */
[----:B------:R-:W-:Y:S02]  /*4340*/  PRMT R59, RZ, 0x7610, R59 ;  /* 0x00007610ff3b7816 */ /* 0x000fe4000000003b */
[----:B------:R-:W-:Y:S01]  /*4350*/  SGXT.U32 R38, R38, 0x1 ;  /* 0x000000012626781a */ /* 0x000fe20000000000 */
[----:B---3--:R-:W-:-:S02]  /*4360*/  IMAD R45, R45, R46, RZ ;  /* 0x0000002e2d2d7224 */ /* 0x008fc400078e02ff */
[----:B------:R-:W1:Y:S01]  /*4370*/  LDC R46, c[0x0][0x3a8] ;  /* 0x0000ea00ff2e7b82 */ /* 0x000e620000000800 */
[----:B------:R-:W-:Y:S01]  /*4380*/  LOP3.LUT R38, R38, 0x68, RZ, 0xfc, !PT ;  /* 0x0000006826267812 */ /* 0x000fe200078efcff */
[----:B------:R3:W2:Y:S04]  /*4390*/  @!P1 LDG.E.U16 R59, desc[UR8][R64.64] ;  /* 0x00000008403b9981 */ /* 0x0006a8000c1e1500 */
[----:B0-----:R-:W-:Y:S01]  /*43a0*/  IMAD R38, R38, R44, RZ ;  /* 0x0000002c26267224 */ /* 0x001fe200078e02ff */
[----:B---3--:R-:W-:Y:S02]  /*43b0*/  PRMT R65, RZ, 0x7610, R65 ;  /* 0x00007610ff417816 */ /* 0x008fe40000000041 */
[C---:B------:R-:W-:Y:S02]  /*43c0*/  LOP3.LUT R63, R91.reuse, 0x66, RZ, 0xfc, !PT ;  /* 0x000000665b3f7812 */ /* 0x040fe400078efcff */
[----:B------:R-:W-:-:S02]  /*43d0*/  LOP3.LUT R74, R91, 0x68, RZ, 0xfc, !PT ;  /* 0x000000685b4a7812 */ /* 0x000fc400078efcff */
[----:B------:R0:W3:Y:S01]  /*43e0*/  @!P6 LDG.E.U16 R65, desc[UR8][R70.64] ;  /* 0x000000084641e981 */ /* 0x0000e2000c1e1500 */
[----:B------:R-:W-:Y:S02]  /*43f0*/  PRMT R64, RZ, 0x7610, R64 ;  /* 0x00007610ff407816 */ /* 0x000fe40000000040 */
[----:B------:R-:W-:Y:S02]  /*4400*/  ISETP.GE.AND P1, PT, R63, UR7, PT ;  /* 0x000000073f007c0c */ /* 0x000fe4000bf26270 */
[----:B------:R-:W-:Y:S02]  /*4410*/  PRMT R63, RZ, 0x7610, R63 ;  /* 0x00007610ff3f7816 */ /* 0x000fe4000000003f */
[----:B------:R-:W-:Y:S01]  /*4420*/  ISETP.GE.AND P2, PT, R74, UR7, PT ;  /* 0x000000074a007c0c */ /* 0x000fe2000bf46270 */
[----:B------:R0:W2:Y:S02]  /*4430*/  @!P5 LDG.E.U16 R64, desc[UR8][R68.64] ;  /* 0x000000084440d981 */ /* 0x0000a4000c1e1500 */
[----:B0-----:R-:W-:Y:S01]  /*4440*/  IMAD.WIDE R70, R38, 0x2, R72 ;  /* 0x0000000226467825 */ /* 0x001fe200078e0248 */
[----:B------:R-:W-:Y:S01]  /*4450*/  SHF.R.U32.HI R38, RZ, 0x8, R86 ;  /* 0x00000008ff267819 */ /* 0x000fe20000011656 */
[----:B------:R0:W2:Y:S03]  /*4460*/  @!P4 LDG.E.U16 R63, desc[UR8][R66.64] ;  /* 0x00000008423fc981 */ /* 0x0000a6000c1e1500 */
[----:B------:R-:W-:Y:S01]  /*4470*/  SGXT.U32 R38, R38, 0x1 ;  /* 0x000000012626781a */ /* 0x000fe20000000000 */
[----:B------:R-:W-:-:S03]  /*4480*/  IMAD.WIDE R68, R45, 0x2, R72 ;  /* 0x000000022d447825 */ /* 0x000fc600078e0248 */
[----:B------:R-:W-:Y:S01]  /*4490*/  LOP3.LUT R38, R38, 0x6a, RZ, 0xfc, !PT ;  /* 0x0000006a26267812 */ /* 0x000fe200078efcff */
[----:B------:R-:W4:Y:S01]  /*44a0*/  LDC R45, c[0x0][0x3a8] ;  /* 0x0000ea00ff2d7b82 */ /* 0x000f220000000800 */
[----:B0-----:R-:W-:-:S03]  /*44b0*/  PRMT R67, RZ, 0x7610, R67 ;  /* 0x00007610ff437816 */ /* 0x001fc60000000043 */
[----:B-1----:R-:W-:-:S03]  /*44c0*/  IMAD R38, R38, R46, RZ ;  /* 0x0000002e26267224 */ /* 0x002fc600078e02ff */
[----:B------:R0:W2:Y:S01]  /*44d0*/  @!P2 LDG.E.U16 R67, desc[UR8][R70.64] ;  /* 0x000000084643a981 */ /* 0x0000a2000c1e1500 */
[----:B------:R-:W-:Y:S01]  /*44e0*/  SHF.R.U32.HI R44, RZ, 0x8, R86 ;  /* 0x00000008ff2c7819 */ /* 0x000fe20000011656 */
[----:B------:R-:W1:Y:S01]  /*44f0*/  LDC R46, c[0x0][0x3a8] ;  /* 0x0000ea00ff2e7b82 */ /* 0x000e620000000800 */
[----:B0-----:R-:W-:Y:S02]  /*4500*/  IMAD.WIDE R70, R38, 0x2, R72 ;  /* 0x0000000226467825 */ /* 0x001fe400078e0248 */
[----:B------:R-:W0:Y:S01]  /*4510*/  S2R R38, SR_TID.X ;  /* 0x0000000000267919 */ /* 0x000e220000002100 */
[----:B------:R-:W-:Y:S02]  /*4520*/  SGXT.U32 R44, R44, 0x1 ;  /* 0x000000012c2c781a */ /* 0x000fe40000000000 */
[----:B------:R-:W-:Y:S02]  /*4530*/  LOP3.LUT R75, R91, 0x6a, RZ, 0xfc, !PT ;  /* 0x0000006a5b4b7812 */ /* 0x000fe400078efcff */
[----:B------:R-:W-:-:S02]  /*4540*/  LOP3.LUT R44, R44, 0x6c, RZ, 0xfc, !PT ;  /* 0x0000006c2c2c7812 */ /* 0x000fc400078efcff */
[----:B------:R-:W-:Y:S02]  /*4550*/  ISETP.GE.AND P0, PT, R75, UR7, PT ;  /* 0x000000074b007c0c */ /* 0x000fe4000bf06270 */
[C---:B------:R-:W-:Y:S01]  /*4560*/  LOP3.LUT R74, R91.reuse, 0x6c, RZ, 0xfc, !PT ;  /* 0x0000006c5b4a7812 */ /* 0x040fe200078efcff */
[----:B----4-:R-:W-:Y:S01]  /*4570*/  IMAD R44, R44, R45, RZ ;  /* 0x0000002d2c2c7224 */ /* 0x010fe200078e02ff */
[----:B------:R-:W-:Y:S01]  /*4580*/  LOP3.LUT R75, R91, 0x6e, RZ, 0xfc, !PT ;  /* 0x0000006e5b4b7812 */ /* 0x000fe200078efcff */
[----:B------:R-:W4:Y:S01]  /*4590*/  S2R R45, SR_TID.X ;  /* 0x00000000002d7919 */ /* 0x000f220000002100 */
[----:B------:R-:W-:Y:S02]  /*45a0*/  ISETP.GE.AND P3, PT, R74, UR7, PT ;  /* 0x000000074a007c0c */ /* 0x000fe4000bf66270 */
[----:B------:R-:W-:Y:S01]  /*45b0*/  ISETP.GE.AND P4, PT, R75, UR7, PT ;  /* 0x000000074b007c0c */ /* 0x000fe2000bf86270 */
[----:B------:R-:W-:Y:S02]  /*45c0*/  IMAD.WIDE R74, R44, 0x2, R72 ;  /* 0x000000022c4a7825 */ /* 0x000fe400078e0248 */
[----:B------:R-:W1:Y:S01]  /*45d0*/  LDC R44, c[0x0][0x3a8] ;  /* 0x0000ea00ff2c7b82 */ /* 0x000e620000000800 */
[----:B------:R-:W-:-:S06]  /*45e0*/  PRMT R66, RZ, 0x7610, R66 ;  /* 0x00007610ff427816 */ /* 0x000fcc0000000042 */
[----:B------:R0:W2:Y:S02]  /*45f0*/  @!P1 LDG.E.U16 R66, desc[UR8][R68.64] ;  /* 0x0000000844429981 */ /* 0x0000a4000c1e1500 */
[----:B0-----:R-:W-:-:S04]  /*4600*/  SHF.R.U32.HI R38, RZ, 0x8, R38 ;  /* 0x00000008ff267819 */ /* 0x001fc80000011626 */
[----:B------:R-:W-:Y:S02]  /*4610*/  SGXT.U32 R38, R38, 0x1 ;  /* 0x000000012626781a */ /* 0x000fe40000000000 */
[----:B------:R-:W-:Y:S02]  /*4620*/  PRMT R69, RZ, 0x7610, R69 ;  /* 0x00007610ff457816 */ /* 0x000fe40000000045 */
[----:B------:R-:W-:-:S04]  /*4630*/  LOP3.LUT R38, R38, 0x6e, RZ, 0xfc, !PT ;  /* 0x0000006e26267812 */ /* 0x000fc800078efcff */
[----:B------:R0:W2:Y:S01]  /*4640*/  @!P3 LDG.E.U16 R69, desc[UR8][R74.64] ;  /* 0x000000084a45b981 */ /* 0x0000a2000c1e1500 */
[----:B-1----:R-:W-:Y:S01]  /*4650*/  IMAD R38, R38, R44, RZ ;  /* 0x0000002c26267224 */ /* 0x002fe200078e02ff */
[----:B------:R-:W-:Y:S01]  /*4660*/  PRMT R68, RZ, 0x7610, R68 ;  /* 0x00007610ff447816 */ /* 0x000fe20000000044 */
[----:B------:R-:W1:Y:S05]  /*4670*/  LDC R44, c[0x0][0x3a8] ;  /* 0x0000ea00ff2c7b82 */ /* 0x000e6a0000000800 */
[----:B------:R5:W2:Y:S01]  /*4680*/  @!P0 LDG.E.U16 R68, desc[UR8][R70.64] ;  /* 0x0000000846448981 */ /* 0x000aa2000c1e1500 */
[----:B0-----:R-:W-:Y:S01]  /*4690*/  IMAD.WIDE R74, R38, 0x2, R72 ;  /* 0x00000002264a7825 */ /* 0x001fe200078e0248 */
[----:B----4-:R-:W-:-:S02]  /*46a0*/  SHF.R.U32.HI R38, RZ, 0x8, R45 ;  /* 0x00000008ff267819 */ /* 0x010fc4000001162d */
[----:B------:R-:W-:-:S04]  /*46b0*/  SHF.R.U32.HI R45, RZ, 0x8, R45 ;  /* 0x00000008ff2d7819 */ /* 0x000fc8000001162d */
[----:B------:R-:W-:-:S04]  /*46c0*/  SGXT.U32 R45, R45, 0x1 ;  /* 0x000000012d2d781a */ /* 0x000fc80000000000 */
[----:B------:R-:W-:Y:S02]  /*46d0*/  LOP3.LUT R45, R45, 0x70, RZ, 0xfc, !PT ;  /* 0x000000702d2d7812 */ /* 0x000fe400078efcff */
[----:B-----5:R-:W-:-:S03]  /*46e0*/  PRMT R70, RZ, 0x7610, R70 ;  /* 0x00007610ff467816 */ /* 0x020fc60000000046 */
[----:B------:R-:W-:Y:S01]  /*46f0*/  IMAD R45, R45, R46, RZ ;  /* 0x0000002e2d2d7224 */ /* 0x000fe200078e02ff */
[----:B------:R-:W-:Y:S01]  /*4700*/  LOP3.LUT R86, R91, 0x70, RZ, 0xfc, !PT ;  /* 0x000000705b567812 */ /* 0x000fe200078efcff */
[----:B------:R-:W0:Y:S01]  /*4710*/  LDC R46, c[0x0][0x3a8] ;  /* 0x0000ea00ff2e7b82 */ /* 0x000e220000000800 */
[----:B------:R4:W5:Y:S02]  /*4720*/  @!P4 LDG.E.U16 R70, desc[UR8][R74.64] ;  /* 0x000000084a46c981 */ /* 0x000964000c1e1500 */
[----:B----4-:R-:W-:Y:S02]  /*4730*/  IMAD.WIDE R74, R45, 0x2, R72 ;  /* 0x000000022d4a7825 */ /* 0x010fe400078e0248 */
[----:B------:R-:W4:Y:S01]  /*4740*/  S2R R45, SR_TID.X ;  /* 0x00000000002d7919 */ /* 0x000f220000002100 */
[----:B------:R-:W-:Y:S02]  /*4750*/  ISETP.GE.AND P0, PT, R86, UR7, PT ;  /* 0x0000000756007c0c */ /* 0x000fe4000bf06270 */
[----:B------:R-:W-:-:S02]  /*4760*/  SGXT.U32 R38, R38, 0x1 ;  /* 0x000000012626781a */ /* 0x000fc40000000000 */
[----:B------:R-:W-:Y:S02]  /*4770*/  LOP3.LUT R71, R91, 0x72, RZ, 0xfc, !PT ;  /* 0x000000725b477812 */ /* 0x000fe400078efcff */
[----:B------:R-:W-:Y:S02]  /*4780*/  LOP3.LUT R38, R38, 0x72, RZ, 0xfc, !PT ;  /* 0x0000007226267812 */ /* 0x000fe400078efcff */
[----:B------:R-:W-:Y:S02]  /*4790*/  ISETP.GE.AND P1, PT, R71, UR7, PT ;  /* 0x0000000747007c0c */ /* 0x000fe4000bf26270 */
[----:B------:R-:W-:Y:S01]  /*47a0*/  PRMT R71, RZ, 0x7610, R71 ;  /* 0x00007610ff477816 */ /* 0x000fe20000000047 */
[----:B-1----:R-:W-:Y:S01]  /*47b0*/  IMAD R38, R38, R44, RZ ;  /* 0x0000002c26267224 */ /* 0x002fe200078e02ff */
[----:B------:R-:W-:Y:S01]  /*47c0*/  PRMT R86, RZ, 0x7610, R86 ;  /* 0x00007610ff567816 */ /* 0x000fe20000000056 */
[----:B------:R-:W1:Y:S03]  /*47d0*/  LDC R44, c[0x0][0x3a8] ;  /* 0x0000ea00ff2c7b82 */ /* 0x000e660000000800 */
[----:B------:R4:W2:Y:S02]  /*47e0*/  @!P0 LDG.E.U16 R71, desc[UR8][R74.64] ;  /* 0x000000084a478981 */ /* 0x0008a4000c1e1500 */
[----:B----4-:R-:W-:Y:S01]  /*47f0*/  IMAD.WIDE R74, R38, 0x2, R72 ;  /* 0x00000002264a7825 */ /* 0x010fe200078e0248 */
[----:B------:R-:W-:-:S04]  /*4800*/  SHF.R.U32.HI R38, RZ, 0x8, R45 ;  /* 0x00000008ff267819 */ /* 0x000fc8000001162d */
[----:B------:R4:W2:Y:S01]  /*4810*/  @!P1 LDG.E.U16 R86, desc[UR8][R74.64] ;  /* 0x000000084a569981 */ /* 0x0008a2000c1e1500 */
[----:B------:R-:W-:-:S04]  /*4820*/  SHF.R.U32.HI R45, RZ, 0x8, R45 ;  /* 0x00000008ff2d7819 */ /* 0x000fc8000001162d */
[----:B------:R-:W-:-:S04]  /*4830*/  SGXT.U32 R45, R45, 0x1 ;  /* 0x000000012d2d781a */ /* 0x000fc80000000000 */
[----:B------:R-:W-:Y:S02]  /*4840*/  LOP3.LUT R45, R45, 0x74, RZ, 0xfc, !PT ;  /* 0x000000742d2d7812 */ /* 0x000fe400078efcff */
[----:B----4-:R-:W-:-:S03]  /*4850*/  LOP3.LUT R74, R91, 0x74, RZ, 0xfc, !PT ;  /* 0x000000745b4a7812 */ /* 0x010fc600078efcff */
[----:B0-----:R-:W-:Y:S01]  /*4860*/  IMAD R45, R45, R46, RZ ;  /* 0x0000002e2d2d7224 */ /* 0x001fe200078e02ff */
[----:B------:R-:W-:Y:S01]  /*4870*/  ISETP.GE.AND P0, PT, R74, UR7, PT ;  /* 0x000000074a007c0c */ /* 0x000fe2000bf06270 */
[----:B------:R-:W0:Y:S01]  /*4880*/  LDC R46, c[0x0][0x3a8] ;  /* 0x0000ea00ff2e7b82 */ /* 0x000e220000000800 */
[----:B------:R-:W-:-:S04]  /*4890*/  LOP3.LUT R74, R91, 0x76, RZ, 0xfc, !PT ;  /* 0x000000765b4a7812 */ /* 0x000fc800078efcff */
[----:B------:R-:W-:Y:S01]  /*48a0*/  ISETP.GE.AND P1, PT, R74, UR7, PT ;  /* 0x000000074a007c0c */ /* 0x000fe2000bf26270 */
[----:B------:R-:W-:Y:S02]  /*48b0*/  IMAD.WIDE R74, R45, 0x2, R72 ;  /* 0x000000022d4a7825 */ /* 0x000fe400078e0248 */
[----:B------:R-:W4:Y:S01]  /*48c0*/  S2R R45, SR_TID.X ;  /* 0x00000000002d7919 */ /* 0x000f220000002100 */
[----:B------:R-:W-:-:S04]  /*48d0*/  SGXT.U32 R38, R38, 0x1 ;  /* 0x000000012626781a */ /* 0x000fc80000000000 */
[----:B------:R-:W-:Y:S02]  /*48e0*/  LOP3.LUT R38, R38, 0x76, RZ, 0xfc, !PT ;  /* 0x0000007626267812 */ /* 0x000fe400078efcff */
[----:B------:R-:W-:-:S03]  /*48f0*/  PRMT R87, RZ, 0x7610, R87 ;  /* 0x00007610ff577816 */ /* 0x000fc60000000057 */
[----:B-1----:R-:W-:Y:S02]  /*4900*/  IMAD R38, R38, R44, RZ ;  /* 0x0000002c26267224 */ /* 0x002fe400078e02ff */
[----:B------:R-:W1:Y:S01]  /*4910*/  LDC R44, c[0x0][0x3a8] ;  /* 0x0000ea00ff2c7b82 */ /* 0x000e620000000800 */
[----:B------:R4:W2:Y:S01]  /*4920*/  @!P0 LDG.E.U16 R87, desc[UR8][R74.64] ;  /* 0x000000084a578981 */ /* 0x0008a2000c1e1500 */
[----:B------:R-:W-:Y:S01]  /*4930*/  PRMT R88, RZ, 0x7610, R88 ;  /* 0x00007610ff587816 */ /* 0x000fe20000000058 */
[----:B----4-:R-:W-:-:S05]  /*4940*/  IMAD.WIDE R74, R38, 0x2, R72 ;  /* 0x00000002264a7825 */ /* 0x010fca00078e0248 */
[----:B------:R4:W2:Y:S01]  /*4950*/  @!P1 LDG.E.U16 R88, desc[UR8][R74.64] ;  /* 0x000000084a589981 */ /* 0x0008a2000c1e1500 */
[--C-:B------:R-:W-:Y:S02]  /*4960*/  SHF.R.U32.HI R38, RZ, 0x8, R45.reuse ;  /* 0x00000008ff267819 */ /* 0x100fe4000001162d */
[----:B------:R-:W-:-:S04]  /*4970*/  SHF.R.U32.HI R45, RZ, 0x8, R45 ;  /* 0x00000008ff2d7819 */ /* 0x000fc8000001162d */
[----:B------:R-:W-:Y:S02]  /*4980*/  SGXT.U32 R45, R45, 0x1 ;  /* 0x000000012d2d781a */ /* 0x000fe40000000000 */
[----:B----4-:R-:W-:Y:S02]  /*4990*/  LOP3.LUT R74, R91, 0x78, RZ, 0xfc, !PT ;  /* 0x000000785b4a7812 */ /* 0x010fe400078efcff */
[----:B------:R-:W-:Y:S02]  /*49a0*/  LOP3.LUT R45, R45, 0x78, RZ, 0xfc, !PT ;  /* 0x000000782d2d7812 */ /* 0x000fe400078efcff */
[----:B------:R-:W-:Y:S02]  /*49b0*/  ISETP.GE.AND P0, PT, R74, UR7, PT ;  /* 0x000000074a007c0c */ /* 0x000fe4000bf06270 */
[----:B------:R-:W-:Y:S01]  /*49c0*/  SGXT.U32 R38, R38, 0x1 ;  /* 0x000000012626781a */ /* 0x000fe20000000000 */
[----:B0-----:R-:W-:Y:S01]  /*49d0*/  IMAD R45, R45, R46, RZ ;  /* 0x0000002e2d2d7224 */ /* 0x001fe200078e02ff */
[----:B------:R-:W-:-:S02]  /*49e0*/  LOP3.LUT R74, R91, 0x7a, RZ, 0xfc, !PT ;  /* 0x0000007a5b4a7812 */ /* 0x000fc400078efcff */
[----:B------:R-:W-:Y:S02]  /*49f0*/  LOP3.LUT R38, R38, 0x7a, RZ, 0xfc, !PT ;  /* 0x0000007a26267812 */ /* 0x000fe400078efcff */
[----:B------:R-:W-:Y:S01]  /*4a00*/  ISETP.GE.AND P1, PT, R74, UR7, PT ;  /* 0x000000074a007c0c */ /* 0x000fe2000bf26270 */
[----:B------:R-:W-:Y:S01]  /*4a10*/  IMAD.WIDE R74, R45, 0x2, R72 ;  /* 0x000000022d4a7825 */ /* 0x000fe200078e0248 */
[----:B------:R-:W-:Y:S01]  /*4a20*/  PRMT R89, RZ, 0x7610, R89 ;  /* 0x00007610ff597816 */ /* 0x000fe20000000059 */
[----:B------:R-:W0:Y:S02]  /*4a30*/  LDC R45, c[0x0][0x3a8] ;  /* 0x0000ea00ff2d7b82 */ /* 0x000e240000000800 */
[----:B-1----:R-:W-:-:S03]  /*4a40*/  IMAD R38, R38, R44, RZ ;  /* 0x0000002c26267224 */ /* 0x002fc600078e02ff */
[----:B------:R1:W4:Y:S02]  /*4a50*/  @!P0 LDG.E.U16 R89, desc[UR8][R74.64] ;  /* 0x000000084a598981 */ /* 0x000324000c1e1500 */
[----:B-1----:R-:W-:Y:S02]  /*4a60*/  IMAD.WIDE R74, R38, 0x2, R72 ;  /* 0x00000002264a7825 */ /* 0x002fe400078e0248 */
[----:B------:R-:W1:Y:S01]  /*4a70*/  S2R R38, SR_TID.X ;  /* 0x0000000000267919 */ /* 0x000e620000002100 */
[----:B------:R-:W-:-:S06]  /*4a80*/  PRMT R90, RZ, 0x7610, R90 ;  /* 0x00007610ff5a7816 */ /* 0x000fcc000000005a */
[----:B------:R3:W2:Y:S02]  /*4a90*/  @!P1 LDG.E.U16 R90, desc[UR8][R74.64] ;  /* 0x000000084a5a9981 */ /* 0x0006a4000c1e1500 */
[----:B---3--:R-:W-:Y:S02]  /*4aa0*/  LOP3.LUT R74, R91, 0x7c, RZ, 0xfc, !PT ;  /* 0x0000007c5b4a7812 */ /* 0x008fe400078efcff */
[----:B-1----:R-:W-:-:S04]  /*4ab0*/  SHF.R.U32.HI R44, RZ, 0x8, R38 ;  /* 0x00000008ff2c7819 */ /* 0x002fc80000011626 */
[----:B------:R-:W-:-:S04]  /*4ac0*/  SGXT.U32 R44, R44, 0x1 ;  /* 0x000000012c2c781a */ /* 0x000fc80000000000 */
[----:B------:R-:W-:-:S05]  /*4ad0*/  LOP3.LUT R44, R44, 0x7c, RZ, 0xfc, !PT ;  /* 0x0000007c2c2c7812 */ /* 0x000fca00078efcff */
[----:B0-----:R-:W-:Y:S01]  /*4ae0*/  IMAD R44, R44, R45, RZ ;  /* 0x0000002d2c2c7224 */ /* 0x001fe200078e02ff */
[----:B------:R-:W-:-:S03]  /*4af0*/  ISETP.GE.AND P0, PT, R74, UR7, PT ;  /* 0x000000074a007c0c */ /* 0x000fc6000bf06270 */
[----:B------:R-:W-:Y:S02]  /*4b00*/  IMAD.WIDE R74, R44, 0x2, R72 ;  /* 0x000000022c4a7825 */ /* 0x000fe400078e0248 */
[----:B------:R-:W0:Y:S01]  /*4b10*/  LDC R44, c[0x0][0x3a8] ;  /* 0x0000ea00ff2c7b82 */ /* 0x000e220000000800 */
[----:B------:R-:W-:Y:S02]  /*4b20*/  LOP3.LUT R91, R91, 0x7e, RZ, 0xfc, !PT ;  /* 0x0000007e5b5b7812 */ /* 0x000fe400078efcff */
[----:B------:R-:W-:Y:S02]  /*4b30*/  SHF.R.U32.HI R38, RZ, 0x8, R38 ;  /* 0x00000008ff267819 */ /* 0x000fe40000011626 */
[----:B------:R-:W-:Y:S02]  /*4b40*/  ISETP.GE.AND P1, PT, R91, UR7, PT ;  /* 0x000000075b007c0c */ /* 0x000fe4000bf26270 */
[----:B------:R-:W-:Y:S02]  /*4b50*/  SGXT.U32 R38, R38, 0x1 ;  /* 0x000000012626781a */ /* 0x000fe40000000000 */
[----:B------:R-:W-:-:S02]  /*4b60*/  PRMT R91, RZ, 0x7610, R91 ;  /* 0x00007610ff5b7816 */ /* 0x000fc4000000005b */
[----:B------:R-:W-:-:S04]  /*4b70*/  LOP3.LUT R38, R38, 0x7e, RZ, 0xfc, !PT ;  /* 0x0000007e26267812 */ /* 0x000fc800078efcff */
[----:B------:R1:W3:Y:S01]  /*4b80*/  @!P0 LDG.E.U16 R91, desc[UR8][R74.64] ;  /* 0x000000084a5b8981 */ /* 0x0002e2000c1e1500 */
[----:B------:R-:W-:Y:S01]  /*4b90*/  PRMT R92, RZ, 0x7610, R92 ;  /* 0x00007610ff5c7816 */ /* 0x000fe2000000005c */
[----:B0-----:R-:W-:Y:S01]  /*4ba0*/  IMAD R38, R38, R44, RZ ;  /* 0x0000002c26267224 */ /* 0x001fe200078e02ff */
[----:B-1----:R-:W-:-:S04]  /*4bb0*/  LOP3.LUT R74, R39, 0x7f, RZ, 0xc0, !PT ;  /* 0x0000007f274a7812 */ /* 0x002fc800078ec0ff */
[----:B------:R-:W-:Y:S01]  /*4bc0*/  ISETP.GE.AND P0, PT, R74, UR7, PT ;  /* 0x000000074a007c0c */ /* 0x000fe2000bf06270 */
[----:B------:R-:W-:-:S05]  /*4bd0*/  IMAD.WIDE R74, R38, 0x2, R72 ;  /* 0x00000002264a7825 */ /* 0x000fca00078e0248 */
[----:B------:R0:W3:Y:S01]  /*4be0*/  @!P1 LDG.E.U16 R92, desc[UR8][R74.64] ;  /* 0x000000084a5c9981 */ /* 0x0000e2000c1e1500 */
[----:B------:R-:W-:Y:S02]  /*4bf0*/  IMAD.MOV.U32 R44, RZ, RZ, R94 ;  /* 0x000000ffff2c7224 */ /* 0x000fe400078e005e */
[--C-:B------:R-:W-:Y:S01]  /*4c00*/  IMAD.MOV.U32 R45, RZ, RZ, R93.reuse ;  /* 0x000000ffff2d7224 */ /* 0x100fe200078e005d */
[----:B------:R-:W-:Y:S01]  /*4c10*/  PRMT R93, RZ, 0x7610, R93 ;  /* 0x00007610ff5d7816 */ /* 0x000fe2000000005d */
[----:B------:R-:W-:Y:S04]  /*4c20*/  STL.64 [R1+0x48], R72 ;  /* 0x0000484801007387 */ /* 0x000fe80000100a00 */
[----:B------:R1:W-:Y:S01]  /*4c30*/  STL.64 [R1+0x10], R44 ;  /* 0x0000102c01007387 */ /* 0x0003e20000100a00 */
[----:B0-----:R-:W-:Y:S01]  /*4c40*/  IMAD.WIDE R74, R0, 0x2, R44 ;  /* 0x00000002004a7825 */ /* 0x001fe200078e022c */
[----:B------:R-:W-:Y:S01]  /*4c50*/  BAR.SYNC.DEFER_BLOCKING 0x0 ;  /* 0x0000000000007b1d */ /* 0x000fe20000010000 */
[----:B------:R-:W-:-:S02]  /*4c60*/  PRMT R94, RZ, 0x7610, R94 ;  /* 0x00007610ff5e7816 */ /* 0x000fc4000000005e */
[----:B-1----:R-:W-:Y:S02]  /*4c70*/  IMAD.MOV.U32 R44, RZ, RZ, R96 ;  /* 0x000000ffff2c7224 */ /* 0x002fe400078e0060 */
[----:B------:R-:W-:Y:S02]  /*4c80*/  IMAD.MOV.U32 R45, RZ, RZ, R95 ;  /* 0x000000ffff2d7224 */ /* 0x000fe400078e005f */
[----:B------:R-:W-:Y:S02]  /*4c90*/  IMAD.MOV.U32 R72, RZ, RZ, R98 ;  /* 0x000000ffff487224 */ /* 0x000fe400078e0062 */
[----:B------:R-:W-:Y:S01]  /*4ca0*/  IMAD.MOV.U32 R73, RZ, RZ, R97 ;  /* 0x000000ffff497224 */ /* 0x000fe200078e0061 */
[----:B------:R-:W-:Y:S01]  /*4cb0*/  PRMT R95, RZ, 0x7610, R95 ;  /* 0x00007610ff5f7816 */ /* 0x000fe2000000005f */
[----:B------:R0:W-:Y:S04]  /*4cc0*/  STL.64 [R1+0x8], R44 ;  /* 0x0000082c01007387 */ /* 0x0001e80000100a00 */
[----:B------:R1:W3:Y:S02]  /*4cd0*/  @!P0 LDG.E.U16 R93, desc[UR8][R74.64] ;  /* 0x000000084a5d8981 */ /* 0x0002e4000c1e1500 */
[----:B-1----:R-:W-:-:S05]  /*4ce0*/  IMAD.WIDE R74, R0, 0x2, R44 ;  /* 0x00000002004a7825 */ /* 0x002fca00078e022c */
[----:B------:R1:W3:Y:S01]  /*4cf0*/  @!P0 LDG.E.U16 R94, desc[UR8][R74.64] ;  /* 0x000000084a5e8981 */ /* 0x0002e2000c1e1500 */
[----:B0-----:R-:W-:Y:S02]  /*4d00*/  IMAD.MOV.U32 R44, RZ, RZ, R100 ;  /* 0x000000ffff2c7224 */ /* 0x001fe400078e0064 */
[----:B------:R-:W-:Y:S01]  /*4d10*/  IMAD.MOV.U32 R45, RZ, RZ, R99 ;  /* 0x000000ffff2d7224 */ /* 0x000fe200078e0063 */
[----:B------:R-:W-:Y:S01]  /*4d20*/  PRMT R96, RZ, 0x7610, R96 ;  /* 0x00007610ff607816 */ /* 0x000fe20000000060 */
[C---:B-1----:R-:W-:Y:S01]  /*4d30*/  IMAD.WIDE R74, R0.reuse, 0x2, R72 ;  /* 0x00000002004a7825 */ /* 0x042fe200078e0248 */
[----:B------:R-:W-:Y:S04]  /*4d40*/  STL.64 [R1+0x50], R72 ;  /* 0x0000504801007387 */ /* 0x000fe80000100a00 */
[----:B------:R0:W3:Y:S04]  /*4d50*/  @!P0 LDG.E.U16 R95, desc[UR8][R74.64] ;  /* 0x000000084a5f8981 */ /* 0x0000e8000c1e1500 */
[----:B------:R1:W-:Y:S01]  /*4d60*/  STL.64 [R1], R44 ;  /* 0x0000002c01007387 */ /* 0x0003e20000100a00 */
[----:B------:R-:W-:Y:S01]  /*4d70*/  PRMT R97, RZ, 0x7610, R97 ;  /* 0x00007610ff617816 */ /* 0x000fe20000000061 */
[----:B0-----:R-:W-:-:S05]  /*4d80*/  IMAD.WIDE R74, R0, 0x2, R44 ;  /* 0x00000002004a7825 */ /* 0x001fca00078e022c */
[----:B------:R0:W3:Y:S01]  /*4d90*/  @!P0 LDG.E.U16 R96, desc[UR8][R74.64] ;  /* 0x000000084a608981 */ /* 0x0000e2000c1e1500 */
[----:B-1----:R-:W-:Y:S02]  /*4da0*/  IMAD.MOV.U32 R44, RZ, RZ, R102 ;  /* 0x000000ffff2c7224 */ /* 0x002fe400078e0066 */
[----:B------:R-:W-:Y:S02]  /*4db0*/  IMAD.MOV.U32 R45, RZ, RZ, R101 ;  /* 0x000000ffff2d7224 */ /* 0x000fe400078e0065 */
[----:B0-----:R-:W-:Y:S01]  /*4dc0*/  IMAD.WIDE R74, R0, 0x2, R44 ;  /* 0x00000002004a7825 */ /* 0x001fe200078e022c */
[----:B------:R-:W-:-:S04]  /*4dd0*/  LOP3.LUT P1, RZ, R39, 0x100, RZ, 0xc0, !PT ;  /* 0x0000010027ff7812 */ /* 0x000fc8000782c0ff */
[----:B------:R0:W3:Y:S01]  /*4de0*/  @!P0 LDG.E.U16 R97, desc[UR8][R74.64] ;  /* 0x000000084a618981 */ /* 0x0000e2000c1e1500 */
[----:B------:R-:W-:Y:S01]  /*4df0*/  SEL R99, RZ, 0x210, !P1 ;  /* 0x00000210ff637807 */ /* 0x000fe20004800000 */
[----:B------:R-:W-:Y:S01]  /*4e00*/  IMAD.MOV.U32 R38, RZ, RZ, R104 ;  /* 0x000000ffff267224 */ /* 0x000fe200078e0068 */
[----:B0-----:R-:W-:Y:S01]  /*4e10*/  LOP3.LUT R74, R39, 0xff, RZ, 0xc0, !PT ;  /* 0x000000ff274a7812 */ /* 0x001fe200078ec0ff */
[----:B------:R-:W-:-:S04]  /*4e20*/  IMAD.MOV.U32 R39, RZ, RZ, R103 ;  /* 0x000000ffff277224 */ /* 0x000fc800078e0067 */
[----:B------:R-:W-:Y:S01]  /*4e30*/  IMAD.SHL.U32 R74, R74, 0x2, RZ ;  /* 0x000000024a4a7824 */ /* 0x000fe200078e00ff */
[----:B------:R-:W-:Y:S01]  /*4e40*/  PRMT R98, RZ, 0x7610, R98 ;  /* 0x00007610ff627816 */ /* 0x000fe20000000062 */
[----:B------:R-:W-:-:S03]  /*4e50*/  IMAD.MOV.U32 R72, RZ, RZ, R108 ;  /* 0x000000ffff487224 */ /* 0x000fc600078e006c */
[----:B------:R-:W-:Y:S01]  /*4e60*/  LOP3.LUT R99, R99, R74, RZ, 0x3c, !PT ;  /* 0x0000004a63637212 */ /* 0x000fe200078e3cff */
[----:B------:R-:W-:Y:S01]  /*4e70*/  IMAD.WIDE R74, R0, 0x2, R38 ;  /* 0x00000002004a7825 */ /* 0x000fe200078e0226 */
[----:B------:R-:W-:-:S03]  /*4e80*/  PRMT R100, RZ, 0x7610, R100 ;  /* 0x00007610ff647816 */ /* 0x000fc60000000064 */
[----:B------:R-:W-:Y:S01]  /*4e90*/  IMAD.MOV.U32 R73, RZ, RZ, R105 ;  /* 0x000000ffff497224 */ /* 0x000fe200078e0069 */
[----:B------:R0:W3:Y:S01]  /*4ea0*/  @!P0 LDG.E.U16 R98, desc[UR8][R74.64] ;  /* 0x000000084a628981 */ /* 0x0000e2000c1e1500 */
[-C--:B------:R-:W-:Y:S01]  /*4eb0*/  LOP3.LUT R125, R125, R124.reuse, RZ, 0x3c, !PT ;  /* 0x0000007c7d7d7212 */ /* 0x080fe200078e3cff */
[----:B------:R-:W-:Y:S02]  /*4ec0*/  IMAD.MOV.U32 R46, RZ, RZ, R114 ;  /* 0x000000ffff2e7224 */ /* 0x000fe400078e0072 */
[----:B------:R-:W-:Y:S01]  /*4ed0*/  IMAD.MOV.U32 R47, RZ, RZ, R111 ;  /* 0x000000ffff2f7224 */ /* 0x000fe200078e006f */
[----:B------:R-:W-:Y:S01]  /*4ee0*/  LOP3.LUT R124, R125, R124, RZ, 0x3c, !PT ;  /* 0x0000007c7d7c7212 */ /* 0x000fe200078e3cff */
[----:B0-----:R-:W-:Y:S01]  /*4ef0*/  IMAD.WIDE R74, R0, 0x2, R72 ;  /* 0x00000002004a7825 */ /* 0x001fe200078e0248 */
[----:B------:R-:W-:Y:S02]  /*4f00*/  PRMT R101, RZ, 0x7610, R101 ;  /* 0x00007610ff657816 */ /* 0x000fe40000000065 */
[----:B------:R-:W-:-:S02]  /*4f10*/  LOP3.LUT R121, R121, R120, RZ, 0x3c, !PT ;  /* 0x0000007879797212 */ /* 0x000fc400078e3cff */
[----:B------:R0:W3:Y:S01]  /*4f20*/  @!P0 LDG.E.U16 R100, desc[UR8][R74.64] ;  /* 0x000000084a648981 */ /* 0x0000e2000c1e1500 */
[----:B------:R-:W-:Y:S02]  /*4f30*/  LOP3.LUT R125, R125, R124, RZ, 0x3c, !PT ;  /* 0x0000007c7d7d7212 */ /* 0x000fe400078e3cff */
[C---:B------:R-:W-:Y:S02]  /*4f40*/  LOP3.LUT R120, R121.reuse, R120, RZ, 0x3c, !PT ;  /* 0x0000007879787212 */ /* 0x040fe400078e3cff */
[----:B------:R-:W-:Y:S01]  /*4f50*/  PRMT R102, RZ, 0x7610, R102 ;  /* 0x00007610ff667816 */ /* 0x000fe20000000066 */
[----:B0-----:R-:W-:Y:S01]  /*4f60*/  IMAD.WIDE R74, R0, 0x2, R46 ;  /* 0x00000002004a7825 */ /* 0x001fe200078e022e */
[----:B------:R-:W-:-:S04]  /*4f70*/  LOP3.LUT R121, R121, R120, RZ, 0x3c, !PT ;  /* 0x0000007879797212 */ /* 0x000fc800078e3cff */
[----:B------:R0:W3:Y:S01]  /*4f80*/  @!P0 LDG.E.U16 R101, desc[UR8][R74.64] ;  /* 0x000000084a658981 */ /* 0x0000e2000c1e1500 */
[----:B------:R-:W-:Y:S01]  /*4f90*/  PRMT R103, RZ, 0x7610, R103 ;  /* 0x00007610ff677816 */ /* 0x000fe20000000067 */
[----:B------:R-:W-:Y:S02]  /*4fa0*/  IMAD.MOV.U32 R104, RZ, RZ, R119 ;  /* 0x000000ffff687224 */ /* 0x000fe400078e0077 */
[----:B0-----:R-:W-:-:S05]  /*4fb0*/  IMAD.WIDE R74, R0, 0x2, R124 ;  /* 0x00000002004a7825 */ /* 0x001fca00078e027c */
[----:B------:R0:W3:Y:S01]  /*4fc0*/  @!P0 LDG.E.U16 R102, desc[UR8][R74.64] ;  /* 0x000000084a668981 */ /* 0x0000e2000c1e1500 */
[----:B------:R-:W-:Y:S01]  /*4fd0*/  IMAD.MOV.U32 R105, RZ, RZ, R117 ;  /* 0x000000ffff697224 */ /* 0x000fe200078e0075 */
[----:B------:R-:W-:Y:S01]  /*4fe0*/  PRMT R108, RZ, 0x7610, R108 ;  /* 0x00007610ff6c7816 */ /* 0x000fe2000000006c */
[----:B0-----:R-:W-:-:S05]  /*4ff0*/  IMAD.WIDE R74, R0, 0x2, R120 ;  /* 0x00000002004a7825 */ /* 0x001fca00078e0278 */
[----:B------:R0:W3:Y:S01]  /*5000*/  @!P0 LDG.E.U16 R103, desc[UR8][R74.64] ;  /* 0x000000084a678981 */ /* 0x0000e2000c1e1500 */
[----:B------:R-:W-:Y:S01]  /*5010*/  PRMT R111, RZ, 0x7610, R111 ;  /* 0x00007610ff6f7816 */ /* 0x000fe2000000006f */
[----:B0-----:R-:W-:Y:S02]  /*5020*/  IMAD.WIDE R74, R0, 0x2, R104 ;  /* 0x00000002004a7825 */ /* 0x001fe400078e0268 */
[----:B------:R0:W-:Y:S04]  /*5030*/  STS.U16 [R99+UR5], R83 ;  /* 0x0000005363007988 */ /* 0x0001e80008000405 */
[----:B------:R1:W3:Y:S04]  /*5040*/  @!P0 LDG.E.U16 R108, desc[UR8][R74.64] ;  /* 0x000000084a6c8981 */ /* 0x0002e8000c1e1500 */
[----:B------:R4:W-:Y:S04]  /*5050*/  STS.U16 [R99+UR5+0x1000], R85 ;  /* 0x0010005563007988 */ /* 0x0009e80008000405 */
[----:B0-----:R-:W3:Y:S01]  /*5060*/  LDL.LU R83, [R1+0x2c] ;  /* 0x00002c0001537983 */ /* 0x001ee20000300800 */
[----:B-1----:R-:W-:-:S02]  /*5070*/  IMAD.MOV.U32 R74, RZ, RZ, R123 ;  /* 0x000000ffff4a7224 */ /* 0x002fc400078e007b */
[----:B------:R-:W-:Y:S01]  /*5080*/  IMAD.MOV.U32 R75, RZ, RZ, R122 ;  /* 0x000000ffff4b7224 */ /* 0x000fe200078e007a */
[----:B--2---:R-:W-:Y:S04]  /*5090*/  STS.U16 [R99+UR5+0x4000], R77 ;  /* 0x0040004d63007988 */ /* 0x004fe80008000405 */
[----:B------:R0:W-:Y:S04]  /*50a0*/  STS.U16 [R99+UR5+0x5000], R76 ;  /* 0x0050004c63007988 */ /* 0x0001e80008000405 */
[----:B----4-:R-:W2:Y:S04]  /*50b0*/  LDL.LU R85, [R1+0x34] ;  /* 0x0000340001557983 */ /* 0x010ea80000300800 */
[----:B------:R1:W-:Y:S01]  /*50c0*/  STS.U16 [R99+UR5+0x2000], R81 ;  /* 0x0020005163007988 */ /* 0x0003e20008000405 */
[----:B0-----:R-:W-:-:S03]  /*50d0*/  IMAD.WIDE R76, R0, 0x2, R74 ;  /* 0x00000002004c7825 */ /* 0x001fc600078e024a */
[----:B------:R0:W-:Y:S04]  /*50e0*/  STS.U16 [R99+UR5+0x3000], R79 ;  /* 0x0030004f63007988 */ /* 0x0001e80008000405 */
[----:B------:R4:W2:Y:S04]  /*50f0*/  @!P0 LDG.E.U16 R111, desc[UR8][R76.64] ;  /* 0x000000084c6f8981 */ /* 0x0008a8000c1e1500 */
[----:B-1----:R-:W2:Y:S04]  /*5100*/  LDL.LU R81, [R1+0x24] ;  /* 0x0000240001517983 */ /* 0x002ea80000300800 */
[----:B0-----:R-:W4:Y:S04]  /*5110*/  LDL.LU R79, [R1+0x1c] ;  /* 0x00001c00014f7983 */ /* 0x001f280000300800 */
[----:B------:R-:W2:Y:S04]  /*5120*/  LDL.LU R123, [R1+0x30] ;  /* 0x00003000017b7983 */ /* 0x000ea80000300800 */
[----:B------:R-:W2:Y:S01]  /*5130*/  LDL.LU R77, [R1+0x18] ;  /* 0x00001800014d7983 */ /* 0x000ea20000300800 */
[----:B------:R-:W-:-:S03]  /*5140*/  PRMT R114, RZ, 0x7610, R114 ;  /* 0x00007610ff727816 */ /* 0x000fc60000000072 */
[----:B------:R2:W-:Y:S01]  /*5150*/  STS.U16 [R99+UR5+0x6000], R78 ;  /* 0x0060004e63007988 */ /* 0x0005e20008000405 */
[----:B----4-:R-:W-:-:S04]  /*5160*/  IMAD.MOV.U32 R76, RZ, RZ, R79 ;  /* 0x000000ffff4c7224 */ /* 0x010fc800078e004f */
[----:B--2---:R-:W-:-:S05]  /*5170*/  IMAD.WIDE R78, R0, 0x2, R76 ;  /* 0x00000002004e7825 */ /* 0x004fca00078e024c */
[----:B------:R0:W2:Y:S04]  /*5180*/  @!P0 LDG.E.U16 R114, desc[UR8][R78.64] ;  /* 0x000000084e728981 */ /* 0x0000a8000c1e1500 */
[----:B------:R-:W4:Y:S01]  /*5190*/  LDL.LU R79, [R1+0x20] ;  /* 0x00002000014f7983 */ /* 0x000f220000300800 */
[----:B0-----:R-:W-:Y:S01]  /*51a0*/  IMAD.MOV.U32 R78, RZ, RZ, R81 ;  /* 0x000000ffff4e7224 */ /* 0x001fe200078e0051 */
[----:B------:R-:W-:Y:S02]  /*51b0*/  PRMT R117, RZ, 0x7610, R117 ;  /* 0x00007610ff757816 */ /* 0x000fe40000000075 */
[----:B------:R4:W-:Y:S02]  /*51c0*/  STS.U16 [R99+UR5+0x7000], R80 ;  /* 0x0070005063007988 */ /* 0x0009e40008000405 */
[----:B----4-:R-:W-:-:S05]  /*51d0*/  IMAD.WIDE R80, R0, 0x2, R78 ;  /* 0x0000000200507825 */ /* 0x010fca00078e024e */
[----:B------:R3:W4:Y:S04]  /*51e0*/  @!P0 LDG.E.U16 R117, desc[UR8][R80.64] ;  /* 0x0000000850758981 */ /* 0x000728000c1e1500 */
[----:B------:R-:W2:Y:S01]  /*51f0*/  LDL.LU R81, [R1+0x28] ;  /* 0x0000280001517983 */ /* 0x000ea20000300800 */
[----:B---3--:R-:W-:Y:S01]  /*5200*/  IMAD.MOV.U32 R80, RZ, RZ, R83 ;  /* 0x000000ffff507224 */ /* 0x008fe200078e0053 */
[----:B------:R-:W-:Y:S02]  /*5210*/  PRMT R119, RZ, 0x7610, R119 ;  /* 0x00007610ff777816 */ /* 0x000fe40000000077 */
[----:B------:R2:W-:Y:S01]  /*5220*/  STS.U16 [R99+UR5+0x8000], R82 ;  /* 0x0080005263007988 */ /* 0x0005e20008000405 */
[----:B------:R-:W-:-:S03]  /*5230*/  PRMT R122, RZ, 0x7610, R122 ;  /* 0x00007610ff7a7816 */ /* 0x000fc6000000007a */
[----:B------:R0:W-:Y:S04]  /*5240*/  STS.U16 [R99+UR5+0x9000], R84 ;  /* 0x0090005463007988 */ /* 0x0001e80008000405 */
[----:B------:R1:W-:Y:S04]  /*5250*/  STS.U16 [R99+UR5+0xc000], R63 ;  /* 0x00c0003f63007988 */ /* 0x0003e80008000405 */
[----:B------:R3:W-:Y:S04]  /*5260*/  STS.U16 [R99+UR5+0xa000], R23 ;  /* 0x00a0001763007988 */ /* 0x0007e80008000405 */
[----:B------:R0:W-:Y:S04]  /*5270*/  STS.U16 [R99+UR5+0xb000], R59 ;  /* 0x00b0003b63007988 */ /* 0x0001e80008000405 */
[----:B------:R-:W-:Y:S04]  /*5280*/  STS.U16 [R99+UR5+0xd000], R67 ;  /* 0x00d0004363007988 */ /* 0x000fe80008000405 */
[----:B------:R-:W-:Y:S04]  /*5290*/  STS.U16 [R99+UR5+0xe000], R71 ;  /* 0x00e0004763007988 */ /* 0x000fe80008000405 */
[----:B------:R0:W-:Y:S01]  /*52a0*/  STS.U16 [R99+UR5+0xf000], R89 ;  /* 0x00f0005963007988 */ /* 0x0001e20008000405 */
[----:B--2---:R-:W-:-:S05]  /*52b0*/  IMAD.WIDE R82, R0, 0x2, R80 ;  /* 0x0000000200527825 */ /* 0x004fca00078e0250 */
[----:B------:R2:W4:Y:S02]  /*52c0*/  @!P0 LDG.E.U16 R119, desc[UR8][R82.64] ;  /* 0x0000000852778981 */ /* 0x000524000c1e1500 */
[----:B--2---:R-:W-:Y:S02]  /*52d0*/  IMAD.MOV.U32 R82, RZ, RZ, R85 ;  /* 0x000000ffff527224 */ /* 0x004fe400078e0055 */
[----:B------:R-:W-:Y:S02]  /*52e0*/  IMAD.MOV.U32 R83, RZ, RZ, R123 ;  /* 0x000000ffff537224 */ /* 0x000fe400078e007b */
[----:B0-----:R-:W-:-:S05]  /*52f0*/  IMAD.WIDE R84, R0, 0x2, R82 ;  /* 0x0000000200547825 */ /* 0x001fca00078e0252 */
[----:B------:R0:W2:Y:S01]  /*5300*/  @!P0 LDG.E.U16 R122, desc[UR8][R84.64] ;  /* 0x00000008547a8981 */ /* 0x0000a2000c1e1500 */
[----:B------:R-:W1:Y:S01]  /*5310*/  S2R R123, SR_TID.X ;  /* 0x00000000007b7919 */ /* 0x000e620000002100 */
[----:B0-----:R-:W0:Y:S01]  /*5320*/  S2R R85, SR_TID.X ;  /* 0x0000000000557919 */ /* 0x001e220000002100 */
[----:B-1----:R-:W-:Y:S02]  /*5330*/  LOP3.LUT R84, R123, 0x180, RZ, 0xc0, !PT ;  /* 0x000001807b547812 */ /* 0x002fe400078ec0ff */
[----:B0-----:R-:W-:Y:S02]  /*5340*/  LOP3.LUT R85, R85, 0x1ff, RZ, 0xc0, !PT ;  /* 0x000001ff55557812 */ /* 0x001fe400078ec0ff */
[----:B------:R-:W-:Y:S02]  /*5350*/  SHF.R.U32.HI R84, RZ, 0x3, R84 ;  /* 0x00000003ff547819 */ /* 0x000fe40000011654 */
[----:B------:R-:W-:Y:S01]  /*5360*/  LOP3.LUT R63, R123, 0x7, RZ, 0xc0, !PT ;  /* 0x000000077b3f7812 */ /* 0x000fe200078ec0ff */
[----:B------:R-:W-:Y:S01]  /*5370*/  IMAD.SHL.U32 R85, R85, 0x2, RZ ;  /* 0x0000000255557824 */ /* 0x000fe200078e00ff */
[----:B---3--:R-:W-:Y:S01]  /*5380*/  SHF.R.U32.HI R23, RZ, 0x1, R123 ;  /* 0x00000001ff177819 */ /* 0x008fe2000001167b */
[----:B------:R-:W-:-:S03]  /*5390*/  IMAD.SHL.U32 R59, R123, 0x2, RZ ;  /* 0x000000027b3b7824 */ /* 0x000fc600078e00ff */
[----:B------:R-:W-:Y:S01]  /*53a0*/  LOP3.LUT R84, R85, R84, RZ, 0x3c, !PT ;  /* 0x0000005455547212 */ /* 0x000fe200078e3cff */
[----:B------:R-:W-:Y:S01]  /*53b0*/  IMAD R85, R63, 0x210, RZ ;  /* 0x000002103f557824 */ /* 0x000fe200078e02ff */
[----:B------:R-:W-:Y:S01]  /*53c0*/  LOP3.LUT R23, R23, 0xe0, RZ, 0xc0, !PT ;  /* 0x000000e017177812 */ /* 0x000fe200078ec0ff */
[----:B------:R-:W-:-:S03]  /*53d0*/  IMAD R63, R63, 0x110, RZ ;  /* 0x000001103f3f7824 */ /* 0x000fc600078e02ff */
[--C-:B------:R-:W-:Y:S02]  /*53e0*/  LOP3.LUT R23, R23, 0x10, R59.reuse, 0xf8, !PT ;  /* 0x0000001017177812 */ /* 0x100fe400078ef83b */
[----:B------:R-:W-:Y:S02]  /*53f0*/  LOP3.LUT R59, R63, 0x30, R59, 0x78, !PT ;  /* 0x000000303f3b7812 */ /* 0x000fe400078e783b */
[C---:B------:R-:W-:Y:S02]  /*5400*/  LOP3.LUT R63, R99.reuse, 0x20, RZ, 0x3c, !PT ;  /* 0x00000020633f7812 */ /* 0x040fe400078e3cff */
[----:B------:R-:W-:-:S03]  /*5410*/  LOP3.LUT R99, R99, 0x40, RZ, 0x3c, !PT ;  /* 0x0000004063637812 */ /* 0x000fc600078e3cff */
[----:B------:R0:W-:Y:S04]  /*5420*/  STS.U16 [R63+UR5+0x1400], R4 ;  /* 0x001400043f007988 */ /* 0x0001e80008000405 */
[----:B------:R1:W-:Y:S04]  /*5430*/  STS.U16 [R63+UR5+0x4400], R5 ;  /* 0x004400053f007988 */ /* 0x0003e80008000405 */
[----:B------:R-:W-:Y:S01]  /*5440*/  STS.U16 [R63+UR5+0x400], R10 ;  /* 0x0004000a3f007988 */ /* 0x000fe20008000405 */
[----:B0-----:R-:W-:-:S03]  /*5450*/  IMAD.MOV.U32 R4, RZ, RZ, R38 ;  /* 0x000000ffff047224 */ /* 0x001fc600078e0026 */
[----:B------:R0:W-:Y:S01]  /*5460*/  STS.U16 [R63+UR5+0x2400], R8 ;  /* 0x002400083f007988 */ /* 0x0001e20008000405 */
[----:B-1----:R-:W-:-:S03]  /*5470*/  IMAD.MOV.U32 R5, RZ, RZ, R39 ;  /* 0x000000ffff057224 */ /* 0x002fc600078e0027 */
[----:B------:R-:W-:Y:S04]  /*5480*/  STS.U16 [R63+UR5+0x3400], R2 ;  /* 0x003400023f007988 */ /* 0x000fe80008000405 */
[----:B------:R1:W-:Y:S01]  /*5490*/  STS.U16 [R63+UR5+0x5400], R9 ;  /* 0x005400093f007988 */ /* 0x0003e20008000405 */
[----:B0-----:R-:W-:-:S03]  /*54a0*/  IMAD.MOV.U32 R8, RZ, RZ, R44 ;  /* 0x000000ffff087224 */ /* 0x001fc600078e002c */
[----:B------:R-:W-:Y:S04]  /*54b0*/  STS.U16 [R63+UR5+0x6400], R11 ;  /* 0x0064000b3f007988 */ /* 0x000fe80008000405 */
[----:B------:R0:W-:Y:S01]  /*54c0*/  STS.U16 [R63+UR5+0x7400], R14 ;  /* 0x0074000e3f007988 */ /* 0x0001e20008000405 */
[----:B-1----:R-:W-:-:S03]  /*54d0*/  IMAD.MOV.U32 R9, RZ, RZ, R45 ;  /* 0x000000ffff097224 */ /* 0x002fc600078e002d */
[----:B------:R-:W-:Y:S04]  /*54e0*/  STS.U16 [R63+UR5+0x8400], R17 ;  /* 0x008400113f007988 */ /* 0x000fe80008000405 */
[----:B------:R-:W-:Y:S01]  /*54f0*/  STS.U16 [R63+UR5+0x9400], R20 ;  /* 0x009400143f007988 */ /* 0x000fe20008000405 */
[----:B0-----:R-:W-:-:S03]  /*5500*/  IMAD.MOV.U32 R14, RZ, RZ, R46 ;  /* 0x000000ffff0e7224 */ /* 0x001fc600078e002e */
[----:B------:R-:W-:Y:S04]  /*5510*/  STS.U16 [R63+UR5+0xa400], R56 ;  /* 0x00a400383f007988 */ /* 0x000fe80008000405 */
[----:B------:R-:W-:Y:S04]  /*5520*/  STS.U16 [R63+UR5+0xb400], R60 ;  /* 0x00b4003c3f007988 */ /* 0x000fe80008000405 */
[----:B------:R-:W-:Y:S04]  /*5530*/  STS.U16 [R63+UR5+0xc400], R64 ;  /* 0x00c400403f007988 */ /* 0x000fe80008000405 */
[----:B------:R-:W-:Y:S04]  /*5540*/  STS.U16 [R63+UR5+0xd400], R68 ;  /* 0x00d400443f007988 */ /* 0x000fe80008000405 */
[----:B------:R-:W-:Y:S04]  /*5550*/  STS.U16 [R63+UR5+0xe400], R86 ;  /* 0x00e400563f007988 */ /* 0x000fe80008000405 */
[----:B------:R-:W-:Y:S04]  /*5560*/  STS.U16 [R63+UR5+0xf400], R90 ;  /* 0x00f4005a3f007988 */ /* 0x000fe80008000405 */
[----:B------:R-:W3:Y:S04]  /*5570*/  LDL.LU.64 R38, [R1+0x68] ;  /* 0x0000680001267983 */ /* 0x000ee80000300a00 */
[----:B------:R0:W-:Y:S04]  /*5580*/  STS.U16 [R99+UR5+0x7800], R15 ;  /* 0x0078000f63007988 */ /* 0x0001e80008000405 */
[----:B------:R-:W3:Y:S01]  /*5590*/  LDL.LU.64 R44, [R1+0x60] ;  /* 0x00006000012c7983 */ /* 0x000ee20000300a00 */
[----:B0-----:R-:W-:-:S03]  /*55a0*/  IMAD.MOV.U32 R15, RZ, RZ, R47 ;  /* 0x000000ffff0f7224 */ /* 0x001fc600078e002f */
[----:B------:R-:W3:Y:S01]  /*55b0*/  LDL.LU.64 R46, [R1+0x58] ;  /* 0x00005800012e7983 */ /* 0x000ee20000300a00 */
[C---:B------:R-:W-:Y:S02]  /*55c0*/  LOP3.LUT R2, R123.reuse, 0xff, RZ, 0xc0, !PT ;  /* 0x000000ff7b027812 */ /* 0x040fe400078ec0ff */
[----:B------:R-:W-:Y:S01]  /*55d0*/  LOP3.LUT P0, RZ, R123, 0x100, RZ, 0xc0, !PT ;  /* 0x000001007bff7812 */ /* 0x000fe2000780c0ff */
[----:B------:R-:W-:Y:S02]  /*55e0*/  IMAD.MOV.U32 R10, RZ, RZ, R4 ;  /* 0x000000ffff0a7224 */ /* 0x000fe400078e0004 */
[----:B------:R-:W-:Y:S01]  /*55f0*/  IMAD.SHL.U32 R2, R2, 0x2, RZ ;  /* 0x0000000202027824 */ /* 0x000fe200078e00ff */
[----:B------:R-:W-:-:S04]  /*5600*/  SEL R4, RZ, 0x210, !P0 ;  /* 0x00000210ff047807 */ /* 0x000fc80004000000 */
[----:B------:R-:W-:Y:S01]  /*5610*/  LOP3.LUT R4, R4, R2, RZ, 0x3c, !PT ;  /* 0x0000000204047212 */ /* 0x000fe200078e3cff */
[----:B------:R0:W-:Y:S03]  /*5620*/  STS.U16 [R99+UR5+0x5800], R3 ;  /* 0x0058000363007988 */ /* 0x0001e60008000405 */
[----:B------:R-:W-:Y:S01]  /*5630*/  LOP3.LUT R4, R4, 0x60, RZ, 0x3c, !PT ;  /* 0x0000006004047812 */ /* 0x000fe200078e3cff */
[----:B------:R1:W-:Y:S04]  /*5640*/  STS.U16 [R99+UR5+0x800], R118 ;  /* 0x0008007663007988 */ /* 0x0003e80008000405 */
[----:B------:R-:W-:Y:S01]  /*5650*/  STS.U16 [R99+UR5+0x1800], R115 ;  /* 0x0018007363007988 */ /* 0x000fe20008000405 */
[----:B0-----:R-:W-:-:S03]  /*5660*/  LOP3.LUT R3, R84, 0x40, RZ, 0x3c, !PT ;  /* 0x0000004054037812 */ /* 0x001fc600078e3cff */
[----:B------:R-:W-:Y:S01]  /*5670*/  STS.U16 [R99+UR5+0x2800], R112 ;  /* 0x0028007063007988 */ /* 0x000fe20008000405 */
[----:B------:R-:W-:-:S03]  /*5680*/  LOP3.LUT R23, R85, R23, RZ, 0x3c, !PT ;  /* 0x0000001755177212 */ /* 0x000fc600078e3cff */
[----:B------:R-:W-:Y:S04]  /*5690*/  STS.U16 [R99+UR5+0x3800], R109 ;  /* 0x0038006d63007988 */ /* 0x000fe80008000405 */
        /* <DEDUP_REMOVED lines=9> */
[----:B------:R-:W-:Y:S01]  /*5730*/  STS.U16 [R99+UR5+0xf800], R91 ;  /* 0x00f8005b63007988 */ /* 0x000fe20008000405 */
[----:B------:R-:W-:Y:S01]  /*5740*/  IMAD.MOV.U32 R11, RZ, RZ, R5 ;  /* 0x000000ffff0b7224 */ /* 0x000fe200078e0005 */
[----:B-1----:R-:W0:Y:S02]  /*5750*/  LDC R118, c[0x0][0x3ac] ;  /* 0x0000eb00ff767b82 */ /* 0x002e240000000800 */
        /* <DEDUP_REMOVED lines=13> */
[----:B-----5:R-:W-:Y:S04]  /*5830*/  STS.U16 [R4+UR5+0xdc00], R70 ;  /* 0x00dc004604007988 */ /* 0x020fe80008000405 */
        /* <DEDUP_REMOVED lines=8> */
[----:B------:R1:W-:Y:S04]  /*58c0*/  STS.U16 [R84+UR5+0x13000], R114 ;  /* 0x0130007254007988 */ /* 0x0003e80008000405 */
[----:B----4-:R-:W-:Y:S04]  /*58d0*/  STS.U16 [R84+UR5+0x13800], R119 ;  /* 0x0138007754007988 */ /* 0x010fe80008000405 */
[----:B------:R-:W-:Y:S04]  /*58e0*/  STS.U16 [R3+UR5+0x10400], R94 ;  /* 0x0104005e03007988 */ /* 0x000fe80008000405 */
[----:B------:R-:W-:Y:S04]  /*58f0*/  STS.U16 [R3+UR5+0x10c00], R96 ;  /* 0x010c006003007988 */ /* 0x000fe80008000405 */
[----:B------:R-:W-:Y:S04]  /*5900*/  STS.U16 [R3+UR5+0x11400], R98 ;  /* 0x0114006203007988 */ /* 0x000fe80008000405 */
[----:B------:R-:W-:Y:S04]  /*5910*/  STS.U16 [R3+UR5+0x11c00], R101 ;  /* 0x011c006503007988 */ /* 0x000fe80008000405 */
[----:B------:R-:W-:Y:S04]  /*5920*/  STS.U16 [R3+UR5+0x12400], R103 ;  /* 0x0124006703007988 */ /* 0x000fe80008000405 */
[----:B------:R-:W-:Y:S04]  /*5930*/  STS.U16 [R3+UR5+0x12c00], R111 ;  /* 0x012c006f03007988 */ /* 0x000fe80008000405 */
[----:B------:R-:W-:Y:S04]  /*5940*/  STS.U16 [R3+UR5+0x13400], R117 ;  /* 0x0134007503007988 */ /* 0x000fe80008000405 */
[----:B--2---:R2:W-:Y:S01]  /*5950*/  STS.U16 [R3+UR5+0x13c00], R122 ;  /* 0x013c007a03007988 */ /* 0x0045e20008000405 */
[----:B------:R-:W-:-:S02]  /*5960*/  IMAD.SHL.U32 R85, R123, 0x100, RZ ;  /* 0x000001007b557824 */ /* 0x000fc400078e00ff */
[----:B------:R-:W-:-:S03]  /*5970*/  IMAD.SHL.U32 R5, R123, 0x40, RZ ;  /* 0x000000407b057824 */ /* 0x000fc600078e00ff */
[----:B------:R-:W-:Y:S02]  /*5980*/  LOP3.LUT R85, R85, 0x1000, RZ, 0xc0, !PT ;  /* 0x0000100055557812 */ /* 0x000fe400078ec0ff */
[----:B------:R-:W-:Y:S01]  /*5990*/  LOP3.LUT R2, R59, 0x800, R5, 0xf8, !PT ;  /* 0x000008003b027812 */ /* 0x000fe200078ef805 */
[----:B------:R-:W-:Y:S01]  /*59a0*/  BAR.SYNC.DEFER_BLOCKING 0x0 ;  /* 0x0000000000007b1d */ /* 0x000fe20000010000 */
[----:B------:R-:W-:Y:S01]  /*59b0*/  IADD3 R23, PT, PT, R23, UR5, R85 ;  /* 0x0000000517177c10 */ /* 0x000fe2000fffe055 */
[----:B-1----:R-:W-:Y:S02]  /*59c0*/  IMAD.MOV.U32 R114, RZ, RZ, R14 ;  /* 0x000000ffff727224 */ /* 0x002fe400078e000e */
[----:B------:R-:W-:Y:S02]  /*59d0*/  IMAD.MOV.U32 R115, RZ, RZ, R15 ;  /* 0x000000ffff737224 */ /* 0x000fe400078e000f */
[----:B------:R-:W-:Y:S02]  /*59e0*/  IMAD.MOV.U32 R112, RZ, RZ, R10 ;  /* 0x000000ffff707224 */ /* 0x000fe400078e000a */
[----:B------:R-:W-:-:S02]  /*59f0*/  IMAD.MOV.U32 R113, RZ, RZ, R11 ;  /* 0x000000ffff717224 */ /* 0x000fc400078e000b */
[----:B------:R-:W-:Y:S02]  /*5a00*/  IMAD.MOV.U32 R106, RZ, RZ, R8 ;  /* 0x000000ffff6a7224 */ /* 0x000fe400078e0008 */
[----:B------:R-:W-:Y:S01]  /*5a10*/  IMAD.MOV.U32 R107, RZ, RZ, R9 ;  /* 0x000000ffff6b7224 */ /* 0x000fe200078e0009 */
[----:B------:R-:W-:Y:S04]  /*5a20*/  LDSM.16.MT88.4 R68, [R23] ;  /* 0x000000001744783b */ /* 0x000fe80000004200 */
[----:B------:R-:W1:Y:S04]  /*5a30*/  LDSM.16.M88.4 R4, [R2+UR5+0x10000] ;  /* 0x010000050204783b */ /* 0x000e680008000200 */
[----:B------:R-:W4:Y:S04]  /*5a40*/  LDSM.16.M88.4 R8, [R2+UR5+0x11000] ;  /* 0x011000050208783b */ /* 0x000f280008000200 */
[----:B------:R-:W5:Y:S04]  /*5a50*/  LDSM.16.M88.4 R12, [R2+UR5+0x12000] ;  /* 0x01200005020c783b */ /* 0x000f680008000200 */
[----:B------:R-:W0:Y:S04]  /*5a60*/  LDSM.16.M88.4 R64, [R2+UR5+0x13000] ;  /* 0x013000050240783b */ /* 0x000e280008000200 */
[----:B------:R-:W0:Y:S04]  /*5a70*/  LDSM.16.MT88.4 R60, [R23+0x100] ;  /* 0x00010000173c783b */ /* 0x000e280000004200 */
[----:B------:R-:W0:Y:S04]  /*5a80*/  LDSM.16.MT88.4 R56, [R23+0x2000] ;  /* 0x002000001738783b */ /* 0x000e280000004200 */
[----:B------:R-:W0:Y:S01]  /*5a90*/  LDSM.16.MT88.4 R16, [R23+0x2100] ;  /* 0x002100001710783b */ /* 0x000e220000004200 */
[----:B--2---:R-:W-:-:S03]  /*5aa0*/  LOP3.LUT R3, R2, 0x40, RZ, 0x3c, !PT ;  /* 0x0000004002037812 */ /* 0x004fc600078e3cff */
[----:B------:R-:W-:Y:S04]  /*5ab0*/  LDSM.16.MT88.4 R100, [R23+0x4000] ;  /* 0x004000001764783b */ /* 0x000fe80000004200 */
[----:B------:R-:W2:Y:S04]  /*5ac0*/  LDSM.16.M88.4 R96, [R3+UR5+0x10000] ;  /* 0x010000050360783b */ /* 0x000ea80008000200 */
[----:B------:R-:W-:Y:S01]  /*5ad0*/  LDSM.16.M88.4 R84, [R3+UR5+0x12000] ;  /* 0x012000050354783b */ /* 0x000fe20008000200 */
[C---:B-1----:R-:W-:Y:S03]  /*5ae0*/  HMMA.16816.F32.BF16 R28, R68.reuse, R4, R28 ;  /* 0x00000004441c723c */ /* 0x042fe6000004181c */
[----:B------:R-:W-:Y:S05]  /*5af0*/  LDSM.16.MT88.4 R88, [R23+0x4100] ;  /* 0x004100001758783b */ /* 0x000fea0000004200 */
[C---:B----4-:R-:W-:Y:S08]  /*5b00*/  HMMA.16816.F32.BF16 R24, R68.reuse, R8, R24 ;  /* 0x000000084418723c */ /* 0x050ff00000041818 */
[C---:B-----5:R-:W-:Y:S08]  /*5b10*/  HMMA.16816.F32.BF16 R40, R68.reuse, R12, R40 ;  /* 0x0000000c4428723c */ /* 0x060ff00000041828 */
[----:B0-----:R-:W-:Y:S01]  /*5b20*/  HMMA.16816.F32.BF16 R52, R68, R64, R52 ;  /* 0x000000404434723c */ /* 0x001fe20000041834 */
[----:B------:R-:W-:Y:S07]  /*5b30*/  LDSM.16.M88.4 R68, [R3+UR5+0x13000] ;  /* 0x013000050344783b */ /* 0x000fee0008000200 */
[C---:B------:R-:W-:Y:S01]  /*5b40*/  HMMA.16816.F32.BF16 R92, R60.reuse, R4, R48 ;  /* 0x000000043c5c723c */ /* 0x040fe20000041830 */
[----:B------:R-:W0:Y:S07]  /*5b50*/  LDSM.16.M88.4 R48, [R3+UR5+0x11000] ;  /* 0x011000050330783b */ /* 0x000e2e0008000200 */
[C---:B------:R-:W-:Y:S08]  /*5b60*/  HMMA.16816.F32.BF16 R32, R60.reuse, R8, R32 ;  /* 0x000000083c20723c */ /* 0x040ff00000041820 */
[C---:B---3--:R-:W-:Y:S08]  /*5b70*/  HMMA.16816.F32.BF16 R36, R60.reuse, R12, R36 ;  /* 0x0000000c3c24723c */ /* 0x048ff00000041824 */
[----:B------:R-:W-:Y:S01]  /*5b80*/  HMMA.16816.F32.BF16 R44, R60, R64, R44 ;  /* 0x000000403c2c723c */ /* 0x000fe2000004182c */
[----:B------:R-:W-:Y:S07]  /*5b90*/  LDSM.16.MT88.4 R60, [R23+0x8000] ;  /* 0x00800000173c783b */ /* 0x000fee0000004200 */
[-C--:B------:R-:W-:Y:S08]  /*5ba0*/  HMMA.16816.F32.BF16 R28, R56, R6.reuse, R28 ;  /* 0x00000006381c723c */ /* 0x080ff0000004181c */
[----:B------:R-:W-:Y:S01]  /*5bb0*/  HMMA.16816.F32.BF16 R92, R16, R6, R92 ;  /* 0x00000006105c723c */ /* 0x000fe2000004185c */
[----:B------:R-:W1:Y:S07]  /*5bc0*/  LDSM.16.MT88.4 R4, [R23+0x6000] ;  /* 0x006000001704783b */ /* 0x000e6e0000004200 */
[C---:B------:R-:W-:Y:S08]  /*5bd0*/  HMMA.16816.F32.BF16 R24, R56.reuse, R10, R24 ;  /* 0x0000000a3818723c */ /* 0x040ff00000041818 */
[C---:B------:R-:W-:Y:S08]  /*5be0*/  HMMA.16816.F32.BF16 R40, R56.reuse, R14, R40 ;  /* 0x0000000e3828723c */ /* 0x040ff00000041828 */
[----:B------:R-:W-:Y:S01]  /*5bf0*/  HMMA.16816.F32.BF16 R52, R56, R66, R52 ;  /* 0x000000423834723c */ /* 0x000fe20000041834 */
[----:B------:R-:W-:Y:S07]  /*5c00*/  LDSM.16.M88.4 R56, [R2+UR5+0x10080] ;  /* 0x010080050238783b */ /* 0x000fee0008000200 */
[C---:B------:R-:W-:Y:S01]  /*5c10*/  HMMA.16816.F32.BF16 R32, R16.reuse, R10, R32 ;  /* 0x0000000a1020723c */ /* 0x040fe20000041820 */
[----:B------:R-:W3:Y:S07]  /*5c20*/  LDSM.16.MT88.4 R8, [R23+0x6100] ;  /* 0x006100001708783b */ /* 0x000eee0000004200 */
[C---:B------:R-:W-:Y:S01]  /*5c30*/  HMMA.16816.F32.BF16 R36, R16.reuse, R14, R36 ;  /* 0x0000000e1024723c */ /* 0x040fe20000041824 */
[----:B------:R-:W-:Y:S07]  /*5c40*/  LDSM.16.M88.4 R12, [R2+UR5+0x12080] ;  /* 0x01208005020c783b */ /* 0x000fee0008000200 */
[----:B------:R-:W-:Y:S01]  /*5c50*/  HMMA.16816.F32.BF16 R44, R16, R66, R44 ;  /* 0x00000042102c723c */ /* 0x000fe2000004182c */
[----:B------:R-:W4:Y:S04]  /*5c60*/  LDSM.16.M88.4 R16, [R2+UR5+0x11080] ;  /* 0x011080050210783b */ /* 0x000f280008000200 */
[----:B------:R-:W5:Y:S03]  /*5c70*/  LDSM.16.M88.4 R64, [R2+UR5+0x13080] ;  /* 0x013080050240783b */ /* 0x000f660008000200 */
[C---:B--2---:R-:W-:Y:S08]  /*5c80*/  HMMA.16816.F32.BF16 R28, R100.reuse, R96, R28 ;  /* 0x00000060641c723c */ /* 0x044ff0000004181c */
[C---:B0-----:R-:W-:Y:S08]  /*5c90*/  HMMA.16816.F32.BF16 R24, R100.reuse, R48, R24 ;  /* 0x000000306418723c */ /* 0x041ff00000041818 */
[C---:B------:R-:W-:Y:S08]  /*5ca0*/  HMMA.16816.F32.BF16 R40, R100.reuse, R84, R40 ;  /* 0x000000546428723c */ /* 0x040ff00000041828 */
[----:B------:R-:W-:Y:S01]  /*5cb0*/  HMMA.16816.F32.BF16 R52, R100, R68, R52 ;  /* 0x000000446434723c */ /* 0x000fe20000041834 */
[----:B------:R-:W0:Y:S07]  /*5cc0*/  LDSM.16.MT88.4 R100, [R23+0x8100] ;  /* 0x008100001764783b */ /* 0x000e2e0000004200 */
[C---:B------:R-:W-:Y:S08]  /*5cd0*/  HMMA.16816.F32.BF16 R92, R88.reuse, R96, R92 ;  /* 0x00000060585c723c */ /* 0x040ff0000004185c */
[C---:B------:R-:W-:Y:S08]  /*5ce0*/  HMMA.16816.F32.BF16 R32, R88.reuse, R48, R32 ;  /* 0x000000305820723c */ /* 0x040ff00000041820 */
[C---:B------:R-:W-:Y:S08]  /*5cf0*/  HMMA.16816.F32.BF16 R36, R88.reuse, R84, R36 ;  /* 0x000000545824723c */ /* 0x040ff00000041824 */
[----:B------:R-:W-:Y:S01]  /*5d00*/  HMMA.16816.F32.BF16 R44, R88, R68, R44 ;  /* 0x00000044582c723c */ /* 0x000fe2000004182c */
[----:B------:R-:W-:Y:S01]  /*5d10*/  IMAD.SHL.U32 R118, R118, 0x80, RZ ;  /* 0x0000008076767824 */ /* 0x000fe200078e00ff */
[----:B------:R-:W-:Y:S06]  /*5d20*/  LDSM.16.MT88.4 R88, [R23+0xe000] ;  /* 0x00e000001758783b */ /* 0x000fec0000004200 */
[C---:B-1----:R-:W-:Y:S08]  /*5d30*/  HMMA.16816.F32.BF16 R28, R4.reuse, R98, R28 ;  /* 0x00000062041c723c */ /* 0x042ff0000004181c */
[C---:B------:R-:W-:Y:S08]  /*5d40*/  HMMA.16816.F32.BF16 R24, R4.reuse, R50, R24 ;  /* 0x000000320418723c */ /* 0x040ff00000041818 */
[C---:B------:R-:W-:Y:S08]  /*5d50*/  HMMA.16816.F32.BF16 R40, R4.reuse, R86, R40 ;  /* 0x000000560428723c */ /* 0x040ff00000041828 */
[----:B------:R-:W-:Y:S08]  /*5d60*/  HMMA.16816.F32.BF16 R52, R4, R70, R52 ;  /* 0x000000460434723c */ /* 0x000ff00000041834 */
[C---:B---3--:R-:W-:Y:S08]  /*5d70*/  HMMA.16816.F32.BF16 R92, R8.reuse, R98, R92 ;  /* 0x00000062085c723c */ /* 0x048ff0000004185c */
[C---:B------:R-:W-:Y:S08]  /*5d80*/  HMMA.16816.F32.BF16 R32, R8.reuse, R50, R32 ;  /* 0x000000320820723c */ /* 0x040ff00000041820 */
[C---:B------:R-:W-:Y:S08]  /*5d90*/  HMMA.16816.F32.BF16 R36, R8.reuse, R86, R36 ;  /* 0x000000560824723c */ /* 0x040ff00000041824 */
[----:B------:R-:W-:Y:S01]  /*5da0*/  HMMA.16816.F32.BF16 R44, R8, R70, R44 ;  /* 0x00000046082c723c */ /* 0x000fe2000004182c */
[----:B------:R-:W1:Y:S01]  /*5db0*/  LDSM.16.MT88.4 R8, [R23+0xa100] ;  /* 0x00a100001708783b */ /* 0x000e620000004200 */
[----:B------:R-:W-:-:S03]  /*5dc0*/  IMAD.WIDE R82, R118, 0x2, R82 ;  /* 0x0000000276527825 */ /* 0x000fc600078e0252 */
[----:B------:R-:W2:Y:S03]  /*5dd0*/  LDSM.16.MT88.4 R4, [R23+0xa000] ;  /* 0x00a000001704783b */ /* 0x000ea60000004200 */
[C---:B------:R-:W-:Y:S01]  /*5de0*/  HMMA.16816.F32.BF16 R28, R60.reuse, R56, R28 ;  /* 0x000000383c1c723c */ /* 0x040fe2000004181c */
[C---:B------:R-:W-:Y:S01]  /*5df0*/  IMAD.WIDE R80, R118.reuse, 0x2, R80 ;  /* 0x0000000276507825 */ /* 0x040fe200078e0250 */
[----:B------:R-:W-:Y:S03]  /*5e00*/  LDSM.16.MT88.4 R96, [R23+0xc100] ;  /* 0x00c100001760783b */ /* 0x000fe60000004200 */
[C---:B------:R-:W-:Y:S01]  /*5e10*/  IMAD.WIDE R78, R118.reuse, 0x2, R78 ;  /* 0x00000002764e7825 */ /* 0x040fe200078e024e */
[----:B------:R-:W-:Y:S02]  /*5e20*/  LDSM.16.M88.4 R48, [R3+UR5+0x10080] ;  /* 0x010080050330783b */ /* 0x000fe40008000200 */
[C---:B----4-:R-:W-:Y:S08]  /*5e30*/  HMMA.16816.F32.BF16 R24, R60.reuse, R16, R24 ;  /* 0x000000103c18723c */ /* 0x050ff00000041818 */
[C---:B------:R-:W-:Y:S08]  /*5e40*/  HMMA.16816.F32.BF16 R40, R60.reuse, R12, R40 ;  /* 0x0000000c3c28723c */ /* 0x040ff00000041828 */
[----:B-----5:R-:W-:Y:S01]  /*5e50*/  HMMA.16816.F32.BF16 R52, R60, R64, R52 ;  /* 0x000000403c34723c */ /* 0x020fe20000041834 */
[----:B------:R-:W-:Y:S01]  /*5e60*/  IMAD.WIDE R76, R118, 0x2, R76 ;  /* 0x00000002764c7825 */ /* 0x000fe200078e024c */
[----:B------:R-:W-:Y:S06]  /*5e70*/  LDSM.16.MT88.4 R68, [R23+0xc000] ;  /* 0x00c000001744783b */ /* 0x000fec0000004200 */
[C---:B0-----:R-:W-:Y:S08]  /*5e80*/  HMMA.16816.F32.BF16 R92, R100.reuse, R56, R92 ;  /* 0x00000038645c723c */ /* 0x041ff0000004185c */
[C---:B------:R-:W-:Y:S01]  /*5e90*/  HMMA.16816.F32.BF16 R84, R100.reuse, R12, R36 ;  /* 0x0000000c6454723c */ /* 0x040fe20000041824 */
[----:B------:R-:W-:Y:S01]  /*5ea0*/  STL [R1+0x34], R82 ;  /* 0x0000345201007387 */ /* 0x000fe20000100800 */
[----:B------:R-:W-:Y:S01]  /*5eb0*/  IMAD.MOV.U32 R108, RZ, RZ, R112 ;  /* 0x000000ffff6c7224 */ /* 0x000fe200078e0070 */
[----:B------:R-:W0:Y:S05]  /*5ec0*/  LDC R12, c[0x0][0x3a8] ;  /* 0x0000ea00ff0c7b82 */ /* 0x000e2a0000000800 */
[C---:B------:R-:W-:Y:S01]  /*5ed0*/  HMMA.16816.F32.BF16 R60, R100.reuse, R16, R32 ;  /* 0x00000010643c723c */ /* 0x040fe20000041820 */
[----:B------:R-:W-:Y:S01]  /*5ee0*/  IMAD.MOV.U32 R109, RZ, RZ, R113 ;  /* 0x000000ffff6d7224 */ /* 0x000fe200078e0071 */
[----:B------:R-:W-:Y:S04]  /*5ef0*/  STL [R1+0x30], R83 ;  /* 0x0000305301007387 */ /* 0x000fe80000100800 */
[----:B------:R-:W-:Y:S02]  /*5f00*/  LDSM.16.M88.4 R36, [R3+UR5+0x12080] ;  /* 0x012080050324783b */ /* 0x000fe40008000200 */
[----:B------:R-:W-:Y:S02]  /*5f10*/  HMMA.16816.F32.BF16 R100, R100, R64, R44 ;  /* 0x000000406464723c */ /* 0x000fe4000004182c */
[----:B------:R-:W-:Y:S04]  /*5f20*/  STL [R1+0x2c], R80 ;  /* 0x00002c5001007387 */ /* 0x000fe80000100800 */
[----:B------:R-:W3:Y:S04]  /*5f30*/  LDL.LU.64 R56, [R1] ;  /* 0x0000000001387983 */ /* 0x000ee80000300a00 */
[----:B------:R-:W-:Y:S01]  /*5f40*/  STL [R1+0x28], R81 ;  /* 0x0000285101007387 */ /* 0x000fe20000100800 */
[----:B------:R-:W-:-:S03]  /*5f50*/  IMAD.MOV.U32 R16, RZ, RZ, R106 ;  /* 0x000000ffff107224 */ /* 0x000fc600078e006a */
[----:B------:R-:W-:Y:S01]  /*5f60*/  STL [R1+0x24], R78 ;  /* 0x0000244e01007387 */ /* 0x000fe20000100800 */
[----:B------:R-:W-:-:S03]  /*5f70*/  IMAD.MOV.U32 R17, RZ, RZ, R107 ;  /* 0x000000ffff117224 */ /* 0x000fc600078e006b */
[----:B------:R-:W-:Y:S01]  /*5f80*/  STL [R1+0x20], R79 ;  /* 0x0000204f01007387 */ /* 0x000fe20000100800 */
[C---:B-1----:R-:W-:Y:S03]  /*5f90*/  HMMA.16816.F32.BF16 R92, R8.reuse, R58, R92 ;  /* 0x0000003a085c723c */ /* 0x042fe6000004185c */
[----:B------:R-:W-:Y:S04]  /*5fa0*/  STL [R1+0x1c], R76 ;  /* 0x00001c4c01007387 */ /* 0x000fe80000100800 */
[----:B------:R-:W-:Y:S01]  /*5fb0*/  STL [R1+0x18], R77 ;  /* 0x0000184d01007387 */ /* 0x000fe20000100800 */
[C---:B------:R-:W-:Y:S03]  /*5fc0*/  HMMA.16816.F32.BF16 R60, R8.reuse, R18, R60 ;  /* 0x00000012083c723c */ /* 0x040fe6000004183c */
[----:B------:R-:W4:Y:S04]  /*5fd0*/  LDL.LU.64 R106, [R1+0x8] ;  /* 0x00000800016a7983 */ /* 0x000f280000300a00 */
[----:B------:R-:W5:Y:S01]  /*5fe0*/  LDL.LU.64 R112, [R1+0x10] ;  /* 0x0000100001707983 */ /* 0x000f620000300a00 */
[C---:B------:R-:W-:Y:S03]  /*5ff0*/  HMMA.16816.F32.BF16 R84, R8.reuse, R14, R84 ;  /* 0x0000000e0854723c */ /* 0x040fe60000041854 */
[----:B------:R-:W1:Y:S04]  /*6000*/  LDSM.16.M88.4 R44, [R3+UR5+0x13080] ;  /* 0x01308005032c783b */ /* 0x000e680008000200 */
[----:B------:R0:W1:Y:S01]  /*6010*/  LDSM.16.M88.4 R32, [R3+UR5+0x11080] ;  /* 0x011080050320783b */ /* 0x0000620008000200 */
[----:B------:R-:W-:Y:S01]  /*6020*/  HMMA.16816.F32.BF16 R100, R8, R66, R100 ;  /* 0x000000420864723c */ /* 0x000fe20000041864 */
[----:B------:R-:W-:-:S02]  /*6030*/  IMAD.WIDE R10, R118, 0x2, R72 ;  /* 0x00000002760a7825 */ /* 0x000fc400078e0248 */
[----:B------:R-:W3:Y:S02]  /*6040*/  LDL.LU.64 R72, [R1+0x50] ;  /* 0x0000500001487983 */ /* 0x000ee40000300a00 */
[----:B0-----:R-:W-:-:S03]  /*6050*/  IMAD.WIDE R2, R118, 0x2, R120 ;  /* 0x0000000276027825 */ /* 0x001fc600078e0278 */
[C---:B--2---:R-:W-:Y:S01]  /*6060*/  HMMA.16816.F32.BF16 R28, R4.reuse, R58, R28 ;  /* 0x0000003a041c723c */ /* 0x044fe2000004181c */
[----:B------:R-:W0:Y:S01]  /*6070*/  LDSM.16.MT88.4 R20, [R23+0xe100] ;  /* 0x00e100001714783b */ /* 0x000e220000004200 */
[----:B------:R-:W-:Y:S02]  /*6080*/  IMAD.MOV.U32 R121, RZ, RZ, R2 ;  /* 0x000000ffff797224 */ /* 0x000fe400078e0002 */
[----:B------:R-:W-:Y:S02]  /*6090*/  IMAD.MOV.U32 R120, RZ, RZ, R3 ;  /* 0x000000ffff787224 */ /* 0x000fe400078e0003 */
[----:B------:R-:W-:Y:S02]  /*60a0*/  IMAD.WIDE R2, R118, 0x2, R114 ;  /* 0x0000000276027825 */ /* 0x000fe400078e0272 */
[----:B------:R-:W-:Y:S02]  /*60b0*/  HMMA.16816.F32.BF16 R24, R4, R18, R24 ;  /* 0x000000120418723c */ /* 0x000fe40000041818 */
[----:B------:R-:W-:-:S02]  /*60c0*/  IMAD.MOV.U32 R114, RZ, RZ, R2 ;  /* 0x000000ffff727224 */ /* 0x000fc400078e0002 */
[----:B------:R-:W-:Y:S02]  /*60d0*/  IMAD.MOV.U32 R111, RZ, RZ, R3 ;  /* 0x000000ffff6f7224 */ /* 0x000fe400078e0003 */
[----:B------:R-:W-:Y:S02]  /*60e0*/  IMAD.WIDE R2, R118, 0x2, R16 ;  /* 0x0000000276027825 */ /* 0x000fe400078e0210 */
[C---:B------:R-:W-:Y:S08]  /*60f0*/  HMMA.16816.F32.BF16 R40, R4.reuse, R14, R40 ;  /* 0x0000000e0428723c */ /* 0x040ff00000041828 */
[----:B------:R-:W-:Y:S08]  /*6100*/  HMMA.16816.F32.BF16 R52, R4, R66, R52 ;  /* 0x000000420434723c */ /* 0x000ff00000041834 */
[----:B-1----:R-:W-:Y:S01]  /*6110*/  HMMA.16816.F32.BF16 R4, R96, R44, R100 ;  /* 0x0000002c6004723c */ /* 0x002fe20000041864 */
[----:B------:R-:W-:-:S02]  /*6120*/  IMAD.MOV.U32 R102, RZ, RZ, R2 ;  /* 0x000000ffff667224 */ /* 0x000fc400078e0002 */
[----:B------:R-:W-:Y:S02]  /*6130*/  IMAD.MOV.U32 R101, RZ, RZ, R3 ;  /* 0x000000ffff657224 */ /* 0x000fe400078e0003 */
[----:B---3--:R-:W-:Y:S02]  /*6140*/  IMAD.WIDE R2, R118, 0x2, R72 ;  /* 0x0000000276027825 */ /* 0x008fe400078e0248 */
[----:B------:R-:W2:Y:S01]  /*6150*/  LDL.LU.64 R72, [R1+0x48] ;  /* 0x0000480001487983 */ /* 0x000ea20000300a00 */
[C---:B------:R-:W-:Y:S08]  /*6160*/  HMMA.16816.F32.BF16 R24, R68.reuse, R32, R24 ;  /* 0x000000204418723c */ /* 0x040ff00000041818 */
[----:B------:R-:W-:Y:S08]  /*6170*/  HMMA.16816.F32.BF16 R40, R68, R36, R40 ;  /* 0x000000244428723c */ /* 0x000ff00000041828 */
[C---:B------:R-:W-:Y:S08]  /*6180*/  HMMA.16816.F32.BF16 R60, R96.reuse, R32, R60 ;  /* 0x00000020603c723c */ /* 0x040ff0000004183c */
[----:B------:R-:W-:Y:S08]  /*6190*/  HMMA.16816.F32.BF16 R84, R96, R36, R84 ;  /* 0x000000246054723c */ /* 0x000ff00000041854 */
[----:B------:R-:W-:Y:S01]  /*61a0*/  HMMA.16816.F32.BF16 R52, R68, R44, R52 ;  /* 0x0000002c4434723c */ /* 0x000fe20000041834 */
[----:B------:R-:W-:-:S07]  /*61b0*/  UIADD3 UR6, UPT, UPT, UR6, -0x1, URZ ;  /* 0xffffffff06067890 */ /* 0x000fce000fffe0ff */
[-C--:B------:R-:W-:Y:S08]  /*61c0*/  HMMA.16816.F32.BF16 R28, R68, R48.reuse, R28 ;  /* 0x00000030441c723c */ /* 0x080ff0000004181c */
[----:B------:R-:W-:Y:S08]  /*61d0*/  HMMA.16816.F32.BF16 R92, R96, R48, R92 ;  /* 0x00000030605c723c */ /* 0x000ff0000004185c */
[C---:B------:R-:W-:Y:S08]  /*61e0*/  HMMA.16816.F32.BF16 R24, R88.reuse, R34, R24 ;  /* 0x000000225818723c */ /* 0x040ff00000041818 */
[----:B------:R-:W-:Y:S01]  /*61f0*/  HMMA.16816.F32.BF16 R40, R88, R38, R40 ;  /* 0x000000265828723c */ /* 0x000fe20000041828 */
[----:B------:R-:W-:-:S07]  /*6200*/  IMAD.WIDE R8, R118, 0x2, R124 ;  /* 0x0000000276087825 */ /* 0x000fce00078e027c */
[----:B0-----:R-:W-:Y:S01]  /*6210*/  HMMA.16816.F32.BF16 R32, R20, R34, R60 ;  /* 0x000000221420723c */ /* 0x001fe2000004183c */
[----:B------:R-:W-:-:S07]  /*6220*/  UISETP.NE.U32.AND UP0, UPT, UR6, URZ, UPT ;  /* 0x000000ff0600728c */ /* 0x000fce000bf05070 */
[----:B------:R-:W-:Y:S01]  /*6230*/  HMMA.16816.F32.BF16 R36, R20, R38, R84 ;  /* 0x000000261424723c */ /* 0x000fe20000041854 */
[----:B------:R-:W-:-:S04]  /*6240*/  IMAD.WIDE R104, R118, 0x2, R104 ;  /* 0x0000000276687825 */ /* 0x000fc800078e0268 */
[----:B------:R-:W-:Y:S02]  /*6250*/  IMAD.MOV.U32 R125, RZ, RZ, R8 ;  /* 0x000000ffff7d7224 */ /* 0x000fe400078e0008 */
[----:B------:R-:W-:Y:S01]  /*6260*/  IMAD.MOV.U32 R124, RZ, RZ, R9 ;  /* 0x000000ffff7c7224 */ /* 0x000fe200078e0009 */
[----:B------:R-:W-:Y:S01]  /*6270*/  HMMA.16816.F32.BF16 R52, R88, R46, R52 ;  /* 0x0000002e5834723c */ /* 0x000fe20000041834 */
[----:B------:R-:W-:Y:S02]  /*6280*/  IMAD.MOV.U32 R117, RZ, RZ, R105 ;  /* 0x000000ffff757224 */ /* 0x000fe400078e0069 */
[----:B------:R-:W-:-:S04]  /*6290*/  IMAD.WIDE R8, R118, 0x2, R108 ;  /* 0x0000000276087825 */ /* 0x000fc800078e026c */
[----:B------:R-:W-:Y:S01]  /*62a0*/  IMAD.MOV.U32 R108, RZ, RZ, R10 ;  /* 0x000000ffff6c7224 */ /* 0x000fe200078e000a */
[----:B------:R-:W-:Y:S01]  /*62b0*/  HMMA.16816.F32.BF16 R44, R20, R46, R4 ;  /* 0x0000002e142c723c */ /* 0x000fe20000041804 */
[----:B------:R-:W-:Y:S02]  /*62c0*/  IMAD.MOV.U32 R105, RZ, RZ, R11 ;  /* 0x000000ffff697224 */ /* 0x000fe400078e000b */
[----:B------:R-:W-:Y:S02]  /*62d0*/  IMAD.MOV.U32 R98, RZ, RZ, R2 ;  /* 0x000000ffff627224 */ /* 0x000fe400078e0002 */
[----:B------:R-:W-:Y:S02]  /*62e0*/  IMAD.MOV.U32 R97, RZ, RZ, R3 ;  /* 0x000000ffff617224 */ /* 0x000fe400078e0003 */
[C---:B------:R-:W-:Y:S01]  /*62f0*/  IMAD.WIDE R74, R118.reuse, 0x2, R74 ;  /* 0x00000002764a7825 */ /* 0x040fe200078e024a */
[----:B------:R-:W-:Y:S03]  /*6300*/  HMMA.16816.F32.BF16 R28, R88, R50, R28 ;  /* 0x00000032581c723c */ /* 0x000fe6000004181c */
[----:B------:R-:W-:-:S04]  /*6310*/  IMAD.WIDE R10, R118, 0x2, R56 ;  /* 0x00000002760a7825 */ /* 0x000fc800078e0238 */
[----:B----4-:R-:W-:Y:S01]  /*6320*/  IMAD.WIDE R4, R118, 0x2, R106 ;  /* 0x0000000276047825 */ /* 0x010fe200078e026a */
[----:B------:R-:W-:Y:S03]  /*6330*/  HMMA.16816.F32.BF16 R48, R20, R50, R92 ;  /* 0x000000321430723c */ /* 0x000fe6000004185c */
[----:B------:R-:W-:Y:S02]  /*6340*/  IMAD.SHL.U32 R12, R12, 0x80, RZ ;  /* 0x000000800c0c7824 */ /* 0x000fe400078e00ff */
[----:B-----5:R-:W-:-:S04]  /*6350*/  IMAD.WIDE R2, R118, 0x2, R112 ;  /* 0x0000000276027825 */ /* 0x020fc800078e0270 */
[----:B------:R-:W-:Y:S02]  /*6360*/  IMAD.MOV.U32 R119, RZ, RZ, R104 ;  /* 0x000000ffff777224 */ /* 0x000fe400078e0068 */
[----:B------:R-:W-:Y:S02]  /*6370*/  IMAD.MOV.U32 R123, RZ, RZ, R74 ;  /* 0x000000ffff7b7224 */ /* 0x000fe400078e004a */
[----:B------:R-:W-:Y:S02]  /*6380*/  IMAD.MOV.U32 R122, RZ, RZ, R75 ;  /* 0x000000ffff7a7224 */ /* 0x000fe400078e004b */
[----:B------:R-:W-:Y:S02]  /*6390*/  IMAD.MOV.U32 R104, RZ, RZ, R8 ;  /* 0x000000ffff687224 */ /* 0x000fe400078e0008 */
[----:B------:R-:W-:Y:S02]  /*63a0*/  IMAD.MOV.U32 R103, RZ, RZ, R9 ;  /* 0x000000ffff677224 */ /* 0x000fe400078e0009 */
[----:B------:R-:W-:-:S02]  /*63b0*/  IMAD.MOV.U32 R100, RZ, RZ, R10 ;  /* 0x000000ffff647224 */ /* 0x000fc400078e000a */
[----:B------:R-:W-:Y:S02]  /*63c0*/  IMAD.MOV.U32 R99, RZ, RZ, R11 ;  /* 0x000000ffff637224 */ /* 0x000fe400078e000b */
[----:B------:R-:W-:Y:S02]  /*63d0*/  IMAD.MOV.U32 R96, RZ, RZ, R4 ;  /* 0x000000ffff607224 */ /* 0x000fe400078e0004 */
[----:B------:R-:W-:Y:S02]  /*63e0*/  IMAD.MOV.U32 R95, RZ, RZ, R5 ;  /* 0x000000ffff5f7224 */ /* 0x000fe400078e0005 */
[----:B------:R-:W-:Y:S02]  /*63f0*/  IMAD.MOV.U32 R94, RZ, RZ, R2 ;  /* 0x000000ffff5e7224 */ /* 0x000fe400078e0002 */
[----:B------:R-:W-:Y:S01]  /*6400*/  IMAD.MOV.U32 R93, RZ, RZ, R3 ;  /* 0x000000ffff5d7224 */ /* 0x000fe200078e0003 */
[----:B------:R-:W-:Y:S01]  /*6410*/  UIADD3 UR7, UPT, UPT, UR7, -0x80, URZ ;  /* 0xffffff8007077890 */ /* 0x000fe2000fffe0ff */
[----:B--2---:R-:W-:Y:S01]  /*6420*/  IMAD.WIDE R72, R12, 0x2, R72 ;  /* 0x000000020c487825 */ /* 0x004fe200078e0248 */
[----:B------:R-:W-:Y:S10]  /*6430*/  BRA.U UP0, `(.L_x_2) ;  /* 0xffffffbd00687547 */ /* 0x000ff4000b83ffff */
[----:B------:R-:W-:Y:S02]  /*6440*/  F2FP.BF16.F32.PACK_AB R39, R47, R39 ;  /* 0x000000272f27723e */ /* 0x000fe400000010ff */
[----:B------:R-:W-:Y:S02]  /*6450*/  F2FP.BF16.F32.PACK_AB R38, R46, R38 ;  /* 0x000000262e26723e */ /* 0x000fe400000010ff */
[----:B------:R-:W-:Y:S02]  /*6460*/  F2FP.BF16.F32.PACK_AB R37, R45, R37 ;  /* 0x000000252d25723e */ /* 0x000fe400000010ff */
[----:B------:R-:W-:Y:S02]  /*6470*/  F2FP.BF16.F32.PACK_AB R36, R44, R36 ;  /* 0x000000242c24723e */ /* 0x000fe400000010ff */
[----:B------:R-:W-:Y:S02]  /*6480*/  F2FP.BF16.F32.PACK_AB R43, R55, R43 ;  /* 0x0000002b372b723e */ /* 0x000fe400000010ff */
[----:B------:R-:W-:-:S02]  /*6490*/  F2FP.BF16.F32.PACK_AB R42, R54, R42 ;  /* 0x0000002a362a723e */ /* 0x000fc400000010ff */
        /* <DEDUP_REMOVED lines=9> */
[----:B------:R-:W-:-:S07]  /*6530*/  F2FP.BF16.F32.PACK_AB R24, R24, R28 ;  /* 0x0000001c1818723e */ /* 0x000fce00000010ff */
.L_x_1:
[----:B------:R-:W2:Y:S01]  /*6540*/  LDL.LU R9, [R1+0x40] ;  /* 0x0000400001097983 */ /* 0x000ea20000300800 */
[----:B------:R-:W1:Y:S03]  /*6550*/  LDCU UR4, c[0x0][0x3b4] ;  /* 0x00007680ff0477ac */ /* 0x000e660008000800 */
[----:B------:R-:W1:Y:S01]  /*6560*/  LDL.LU R7, [R1+0x3c] ;  /* 0x00003c0001077983 */ /* 0x000e620000300800 */
[----:B------:R-:W3:Y:S03]  /*6570*/  LDCU.128 UR12, c[0x0][0x390] ;  /* 0x00007200ff0c77ac */ /* 0x000ee60008000c00 */
[----:B------:R-:W4:Y:S01]  /*6580*/  LDL.LU R6, [R1+0x38] ;  /* 0x0000380001067983 */ /* 0x000f220000300800 */
[----:B------:R-:W5:Y:S01]  /*6590*/  S2R R8, SR_TID.X ;  /* 0x0000000000087919 */ /* 0x000f620000002100 */
[----:B------:R-:W0:Y:S02]  /*65a0*/  S2R R5, SR_TID.X ;  /* 0x0000000000057919 */ /* 0x000e240000002100 */
[----:B0----5:R-:W-:-:S02]  /*65b0*/  IMAD.SHL.U32 R0, R8, 0x200, RZ ;  /* 0x0000020008007824 */ /* 0x021fc400078e00ff */
[----:B------:R-:W-:-:S03]  /*65c0*/  IMAD.SHL.U32 R3, R8, 0x8, RZ ;  /* 0x0000000808037824 */ /* 0x000fc600078e00ff */
[----:B------:R-:W-:Y:S01]  /*65d0*/  LOP3.LUT R2, R0, 0x1000, RZ, 0xc0, !PT ;  /* 0x0000100000027812 */ /* 0x000fe200078ec0ff */
[----:B------:R-:W-:Y:S01]  /*65e0*/  IMAD.SHL.U32 R0, R8, 0x10, RZ ;  /* 0x0000001008007824 */ /* 0x000fe200078e00ff */
[----:B------:R-:W-:-:S04]  /*65f0*/  LOP3.LUT R3, R3, 0x80, RZ, 0xc0, !PT ;  /* 0x0000008003037812 */ /* 0x000fc800078ec0ff */
[----:B------:R-:W-:Y:S01]  /*6600*/  IADD3 R4, PT, PT, R3, UR5, R2 ;  /* 0x0000000503047c10 */ /* 0x000fe2000fffe002 */
[----:B------:R-:W-:Y:S01]  /*6610*/  IMAD.SHL.U32 R2, R8, 0x4, RZ ;  /* 0x0000000408027824 */ /* 0x000fe200078e00ff */
[----:B------:R-:W-:-:S04]  /*6620*/  LOP3.LUT R0, R0, 0x70, RZ, 0xc0, !PT ;  /* 0x0000007000007812 */ /* 0x000fc800078ec0ff */
[----:B------:R-:W-:Y:S02]  /*6630*/  LOP3.LUT R2, R2, 0x700, RZ, 0xc0, !PT ;  /* 0x0000070002027812 */ /* 0x000fe400078ec0ff */
[----:B------:R-:W-:-:S04]  /*6640*/  LOP3.LUT R5, R5, 0x1ff, RZ, 0xc0, !PT ;  /* 0x000001ff05057812 */ /* 0x000fc800078ec0ff */
[----:B------:R-:W-:Y:S01]  /*6650*/  LEA R57, R5, UR5, 0x4 ;  /* 0x0000000505397c11 */ /* 0x000fe2000f8e20ff */
[----:B------:R-:W-:Y:S01]  /*6660*/  BAR.SYNC.DEFER_BLOCKING 0x0 ;  /* 0x0000000000007b1d */ /* 0x000fe20000010000 */
[----:B--2---:R-:W-:-:S04]  /*6670*/  LOP3.LUT R3, R9, 0x2000, RZ, 0xc0, !PT ;  /* 0x0000200009037812 */ /* 0x004fc800078ec0ff */
[----:B------:R-:W-:-:S05]  /*6680*/  IADD3 R3, PT, PT, R0, R4, R3 ;  /* 0x0000000400037210 */ /* 0x000fca0007ffe003 */
[----:B------:R-:W-:-:S05]  /*6690*/  IMAD.IADD R55, R2, 0x1, R3 ;  /* 0x0000000102377824 */ /* 0x000fca00078e0203 */
[----:B------:R-:W-:Y:S04]  /*66a0*/  STSM.16.M88.4 [R55], R24 ;  /* 0x0000001837007844 */ /* 0x000fe80000000200 */
[----:B------:R0:W-:Y:S01]  /*66b0*/  STSM.16.M88.4 [R55+0x800], R32 ;  /* 0x0008002037007844 */ /* 0x0001e20000000200 */
[----:B-1----:R-:W-:Y:S01]  /*66c0*/  IMAD R3, R7, UR4, RZ ;  /* 0x0000000407037c24 */ /* 0x002fe2000f8e02ff */
[----:B------:R-:W1:Y:S01]  /*66d0*/  LDCU UR4, c[0x0][0x3b8] ;  /* 0x00007700ff0477ac */ /* 0x000e620008000800 */
[----:B------:R-:W-:Y:S01]  /*66e0*/  SHF.R.U32.HI R4, RZ, 0x8, R8 ;  /* 0x00000008ff047819 */ /* 0x000fe20000011608 */
[----:B------:R-:W-:Y:S03]  /*66f0*/  BAR.SYNC.DEFER_BLOCKING 0x0 ;  /* 0x0000000000007b1d */ /* 0x000fe60000010000 */
[----:B------:R-:W-:-:S02]  /*6700*/  SGXT.U32 R4, R4, 0x1 ;  /* 0x000000010404781a */ /* 0x000fc40000000000 */
[----:B---3--:R-:W-:Y:S02]  /*6710*/  LEA R13, P1, R3, UR12, 0x1 ;  /* 0x0000000c030d7c11 */ /* 0x008fe4000f8208ff */
[C-C-:B----4-:R-:W-:Y:S02]  /*6720*/  LOP3.LUT R2, R6.reuse, 0x3e, R4.reuse, 0xfe, !PT ;  /* 0x0000003e06027812 */ /* 0x150fe400078efe04 */
[C-C-:B------:R-:W-:Y:S02]  /*6730*/  LOP3.LUT R0, R6.reuse, 0x3c, R4.reuse, 0xfe, !PT ;  /* 0x0000003c06007812 */ /* 0x140fe400078efe04 */
[C-C-:B------:R-:W-:Y:S02]  /*6740*/  LOP3.LUT R12, R6.reuse, 0x3a, R4.reuse, 0xfe, !PT ;  /* 0x0000003a060c7812 */ /* 0x140fe400078efe04 */
[C-C-:B------:R-:W-:Y:S02]  /*6750*/  LOP3.LUT R15, R6.reuse, 0x38, R4.reuse, 0xfe, !PT ;  /* 0x00000038060f7812 */ /* 0x140fe400078efe04 */
[----:B------:R-:W-:-:S02]  /*6760*/  LOP3.LUT R14, R6, 0x36, R4, 0xfe, !PT ;  /* 0x00000036060e7812 */ /* 0x000fc400078efe04 */
[C-C-:B------:R-:W-:Y:S02]  /*6770*/  LOP3.LUT R16, R6.reuse, 0x34, R4.reuse, 0xfe, !PT ;  /* 0x0000003406107812 */ /* 0x140fe400078efe04 */
[C-C-:B------:R-:W-:Y:S02]  /*6780*/  LOP3.LUT R17, R6.reuse, 0x32, R4.reuse, 0xfe, !PT ;  /* 0x0000003206117812 */ /* 0x140fe400078efe04 */
[C-C-:B------:R-:W-:Y:S02]  /*6790*/  LOP3.LUT R19, R6.reuse, 0x30, R4.reuse, 0xfe, !PT ;  /* 0x0000003006137812 */ /* 0x140fe400078efe04 */
[C-C-:B------:R-:W-:Y:S01]  /*67a0*/  LOP3.LUT R18, R6.reuse, 0x2e, R4.reuse, 0xfe, !PT ;  /* 0x0000002e06127812 */ /* 0x140fe200078efe04 */
[----:B------:R-:W2:Y:S01]  /*67b0*/  LDS.128 R8, [R57] ;  /* 0x0000000039087984 */ /* 0x000ea20000000c00 */
[C-C-:B------:R-:W-:Y:S02]  /*67c0*/  LOP3.LUT R20, R6.reuse, 0x2c, R4.reuse, 0xfe, !PT ;  /* 0x0000002c06147812 */ /* 0x140fe400078efe04 */
[----:B------:R-:W-:-:S02]  /*67d0*/  LOP3.LUT R21, R6, 0x2a, R4, 0xfe, !PT ;  /* 0x0000002a06157812 */ /* 0x000fc400078efe04 */
[C-C-:B------:R-:W-:Y:S02]  /*67e0*/  LOP3.LUT R22, R6.reuse, 0x28, R4.reuse, 0xfe, !PT ;  /* 0x0000002806167812 */ /* 0x140fe400078efe04 */
[C-C-:B------:R-:W-:Y:S02]  /*67f0*/  LOP3.LUT R23, R6.reuse, 0x26, R4.reuse, 0xfe, !PT ;  /* 0x0000002606177812 */ /* 0x140fe400078efe04 */
[C-C-:B0-----:R-:W-:Y:S02]  /*6800*/  LOP3.LUT R32, R6.reuse, 0x24, R4.reuse, 0xfe, !PT ;  /* 0x0000002406207812 */ /* 0x141fe400078efe04 */
[C-C-:B------:R-:W-:Y:S02]  /*6810*/  LOP3.LUT R33, R6.reuse, 0x22, R4.reuse, 0xfe, !PT ;  /* 0x0000002206217812 */ /* 0x140fe400078efe04 */
[C-C-:B------:R-:W-:Y:S02]  /*6820*/  LOP3.LUT R34, R6.reuse, 0x20, R4.reuse, 0xfe, !PT ;  /* 0x0000002006227812 */ /* 0x140fe400078efe04 */
[----:B------:R-:W-:-:S02]  /*6830*/  LOP3.LUT R35, R6, 0x1e, R4, 0xfe, !PT ;  /* 0x0000001e06237812 */ /* 0x000fc400078efe04 */
[C-C-:B------:R-:W-:Y:S02]  /*6840*/  LOP3.LUT R44, R6.reuse, 0x1c, R4.reuse, 0xfe, !PT ;  /* 0x0000001c062c7812 */ /* 0x140fe400078efe04 */
[C-C-:B------:R-:W-:Y:S02]  /*6850*/  LOP3.LUT R45, R6.reuse, 0x1a, R4.reuse, 0xfe, !PT ;  /* 0x0000001a062d7812 */ /* 0x140fe400078efe04 */
[C-C-:B------:R-:W-:Y:S02]  /*6860*/  LOP3.LUT R46, R6.reuse, 0x18, R4.reuse, 0xfe, !PT ;  /* 0x00000018062e7812 */ /* 0x140fe400078efe04 */
        /* <DEDUP_REMOVED lines=9> */
[C---:B------:R-:W-:Y:S02]  /*6900*/  LOP3.LUT R5, R6.reuse, R4, RZ, 0xfc, !PT ;  /* 0x0000000406057212 */ /* 0x040fe400078efcff */
[C-C-:B------:R-:W-:Y:S02]  /*6910*/  LOP3.LUT R25, R6.reuse, 0x4, R4.reuse, 0xfe, !PT ;  /* 0x0000000406197812 */ /* 0x140fe400078efe04 */
[----:B------:R-:W-:Y:S02]  /*6920*/  LOP3.LUT R4, R6, 0x2, R4, 0xfe, !PT ;  /* 0x0000000206047812 */ /* 0x000fe400078efe04 */
[----:B------:R-:W-:Y:S01]  /*6930*/  ISETP.GE.AND P0, PT, R7, UR14, PT ;  /* 0x0000000e07007c0c */ /* 0x000fe2000bf06270 */
[----:B-1----:R-:W-:Y:S01]  /*6940*/  IMAD R54, R5, UR4, RZ ;  /* 0x0000000405367c24 */ /* 0x002fe2000f8e02ff */
[----:B------:R-:W-:Y:S01]  /*6950*/  LEA.HI.X.SX32 R3, R3, UR13, 0x1, P1 ;  /* 0x0000000d03037c11 */ /* 0x000fe200088f0eff */
[----:B------:R-:W-:Y:S01]  /*6960*/  IMAD R56, R4, UR4, RZ ;  /* 0x0000000404387c24 */ /* 0x000fe2000f8e02ff */
[----:B------:R-:W-:-:S02]  /*6970*/  ISETP.LT.AND P1, PT, R5, UR15, !P0 ;  /* 0x0000000f05007c0c */ /* 0x000fc4000c721270 */
[----:B------:R-:W-:Y:S02]  /*6980*/  ISETP.LT.AND P5, PT, R4, UR15, !P0 ;  /* 0x0000000f04007c0c */ /* 0x000fe4000c7a1270 */
[----:B------:R-:W0:Y:S01]  /*6990*/  LDS.128 R4, [R57+0x2000] ;  /* 0x0020000039047984 */ /* 0x000e220000000c00 */
[----:B------:R-:W-:Y:S01]  /*69a0*/  BAR.SYNC.DEFER_BLOCKING 0x0 ;  /* 0x0000000000007b1d */ /* 0x000fe20000010000 */
[C---:B------:R-:W-:Y:S01]  /*69b0*/  IMAD R58, R25.reuse, UR4, RZ ;  /* 0x00000004193a7c24 */ /* 0x040fe2000f8e02ff */
[----:B------:R-:W-:Y:S02]  /*69c0*/  ISETP.LT.AND P6, PT, R25, UR15, !P0 ;  /* 0x0000000f19007c0c */ /* 0x000fe4000c7c1270 */
[-C--:B------:R-:W-:Y:S02]  /*69d0*/  LEA R24, P2, R54, R13.reuse, 0x1 ;  /* 0x0000000d36187211 */ /* 0x080fe400078408ff */
[-C--:B------:R-:W-:Y:S01]  /*69e0*/  LEA R26, P3, R56, R13.reuse, 0x1 ;  /* 0x0000000d381a7211 */ /* 0x080fe200078608ff */
[----:B------:R-:W-:Y:S04]  /*69f0*/  STSM.16.M88.4 [R55], R40 ;  /* 0x0000002837007844 */ /* 0x000fe80000000200 */
[----:B------:R1:W-:Y:S01]  /*6a00*/  STSM.16.M88.4 [R55+0x800], R36 ;  /* 0x0008002437007844 */ /* 0x0003e20000000200 */
[----:B------:R-:W-:-:S02]  /*6a10*/  LEA R28, P4, R58, R13, 0x1 ;  /* 0x0000000d3a1c7211 */ /* 0x000fc400078808ff */
[-C--:B------:R-:W-:Y:S01]  /*6a20*/  LEA.HI.X.SX32 R25, R54, R3.reuse, 0x1, P2 ;  /* 0x0000000336197211 */ /* 0x080fe200010f0eff */
[----:B------:R-:W-:Y:S01]  /*6a30*/  BAR.SYNC.DEFER_BLOCKING 0x0 ;  /* 0x0000000000007b1d */ /* 0x000fe20000010000 */
[-C--:B------:R-:W-:Y:S01]  /*6a40*/  LEA.HI.X.SX32 R27, R56, R3.reuse, 0x1, P3 ;  /* 0x00000003381b7211 */ /* 0x080fe200018f0eff */
[C---:B------:R-:W-:Y:S01]  /*6a50*/  IMAD R54, R53.reuse, UR4, RZ ;  /* 0x0000000435367c24 */ /* 0x040fe2000f8e02ff */
[----:B------:R-:W-:Y:S02]  /*6a60*/  LEA.HI.X.SX32 R29, R58, R3, 0x1, P4 ;  /* 0x000000033a1d7211 */ /* 0x000fe400020f0eff */
[----:B------:R-:W-:Y:S02]  /*6a70*/  ISETP.LT.AND P3, PT, R53, UR15, !P0 ;  /* 0x0000000f35007c0c */ /* 0x000fe4000c761270 */
[C---:B------:R-:W-:Y:S02]  /*6a80*/  ISETP.LT.AND P2, PT, R51.reuse, UR15, !P0 ;  /* 0x0000000f33007c0c */ /* 0x040fe4000c741270 */
[----:B--2---:R-:W-:Y:S01]  /*6a90*/  PRMT R56, R8, 0x7632, R56 ;  /* 0x0000763208387816 */ /* 0x004fe20000000038 */
[----:B-1----:R-:W-:Y:S01]  /*6aa0*/  IMAD R36, R51, UR4, RZ ;  /* 0x0000000433247c24 */ /* 0x002fe2000f8e02ff */
[----:B------:R1:W-:Y:S04]  /*6ab0*/  @P1 STG.E.U16 desc[UR8][R24.64], R8 ;  /* 0x0000000818001986 */ /* 0x0003e8000c101508 */
[----:B------:R2:W-:Y:S04]  /*6ac0*/  @P5 STG.E.U16 desc[UR8][R26.64], R9 ;  /* 0x000000091a005986 */ /* 0x0005e8000c101508 */
[----:B------:R3:W-:Y:S01]  /*6ad0*/  @P6 STG.E.U16 desc[UR8][R28.64], R10 ;  /* 0x0000000a1c006986 */ /* 0x0007e2000c101508 */
[----:B------:R-:W-:-:S02]  /*6ae0*/  ISETP.LT.AND P1, PT, R52, UR15, !P0 ;  /* 0x0000000f34007c0c */ /* 0x000fc4000c721270 */
[----:B-1----:R-:W-:Y:S01]  /*6af0*/  LEA R24, P6, R54, R13, 0x1 ;  /* 0x0000000d36187211 */ /* 0x002fe200078c08ff */
[----:B------:R-:W-:-:S03]  /*6b00*/  IMAD R52, R52, UR4, RZ ;  /* 0x0000000434347c24 */ /* 0x000fc6000f8e02ff */
[----:B------:R-:W-:Y:S02]  /*6b10*/  LEA.HI.X.SX32 R25, R54, R3, 0x1, P6 ;  /* 0x0000000336197211 */ /* 0x000fe400030f0eff */
[C---:B------:R-:W-:Y:S01]  /*6b20*/  ISETP.LT.AND P6, PT, R50.reuse, UR15, !P0 ;  /* 0x0000000f32007c0c */ /* 0x040fe2000c7c1270 */
[----:B------:R-:W-:Y:S01]  /*6b30*/  IMAD R50, R50, UR4, RZ ;  /* 0x0000000432327c24 */ /* 0x000fe2000f8e02ff */
[-C--:B------:R-:W-:Y:S01]  /*6b40*/  LEA R8, P4, R52, R13.reuse, 0x1 ;  /* 0x0000000d34087211 */ /* 0x080fe200078808ff */
[----:B------:R-:W-:Y:S01]  /*6b50*/  @P3 STG.E.U16 desc[UR8][R24.64], R11 ;  /* 0x0000000b18003986 */ /* 0x000fe2000c101508 */
[-C--:B--2---:R-:W-:Y:S02]  /*6b60*/  LEA R26, P5, R36, R13.reuse, 0x1 ;  /* 0x0000000d241a7211 */ /* 0x084fe400078a08ff */
[----:B---3--:R-:W-:Y:S02]  /*6b70*/  LEA R28, P3, R50, R13, 0x1 ;  /* 0x0000000d321c7211 */ /* 0x008fe400078608ff */
[----:B------:R-:W-:-:S02]  /*6b80*/  PRMT R37, R9, 0x7632, R37 ;  /* 0x0000763209257816 */ /* 0x000fc40000000025 */
[-C--:B------:R-:W-:Y:S02]  /*6b90*/  LEA.HI.X.SX32 R9, R52, R3.reuse, 0x1, P4 ;  /* 0x0000000334097211 */ /* 0x080fe400020f0eff */
[-C--:B------:R-:W-:Y:S02]  /*6ba0*/  LEA.HI.X.SX32 R27, R36, R3.reuse, 0x1, P5 ;  /* 0x00000003241b7211 */ /* 0x080fe400028f0eff */
[----:B------:R-:W-:Y:S02]  /*6bb0*/  LEA.HI.X.SX32 R29, R50, R3, 0x1, P3 ;  /* 0x00000003321d7211 */ /* 0x000fe400018f0eff */
[----:B------:R-:W-:Y:S01]  /*6bc0*/  PRMT R38, R10, 0x7632, R38 ;  /* 0x000076320a267816 */ /* 0x000fe20000000026 */
[C---:B------:R-:W-:Y:S01]  /*6bd0*/  IMAD R10, R31.reuse, UR4, RZ ;  /* 0x000000041f0a7c24 */ /* 0x040fe2000f8e02ff */
[----:B0-----:R-:W-:Y:S01]  /*6be0*/  @P1 STG.E.U16 desc[UR8][R8.64], R4 ;  /* 0x0000000408001986 */ /* 0x001fe2000c101508 */
[----:B------:R-:W-:Y:S01]  /*6bf0*/  ISETP.LT.AND P3, PT, R31, UR15, !P0 ;  /* 0x0000000f1f007c0c */ /* 0x000fe2000c761270 */
[----:B------:R-:W-:-:S02]  /*6c00*/  IMAD R36, R30, UR4, RZ ;  /* 0x000000041e247c24 */ /* 0x000fc4000f8e02ff */
[----:B------:R-:W-:Y:S01]  /*6c10*/  @P2 STG.E.U16 desc[UR8][R26.64], R5 ;  /* 0x000000051a002986 */ /* 0x000fe2000c101508 */
[----:B------:R-:W-:-:S03]  /*6c20*/  ISETP.LT.AND P5, PT, R30, UR15, !P0 ;  /* 0x0000000f1e007c0c */ /* 0x000fc6000c7a1270 */
[----:B------:R0:W-:Y:S01]  /*6c30*/  @P6 STG.E.U16 desc[UR8][R28.64], R6 ;  /* 0x000000061c006986 */ /* 0x0001e2000c101508 */
[----:B------:R-:W-:-:S04]  /*6c40*/  LEA R30, P1, R10, R13, 0x1 ;  /* 0x0000000d0a1e7211 */ /* 0x000fc800078208ff */
[----:B------:R-:W-:Y:S02]  /*6c50*/  LEA.HI.X.SX32 R31, R10, R3, 0x1, P1 ;  /* 0x000000030a1f7211 */ /* 0x000fe400008f0eff */
[----:B0-----:R-:W-:Y:S01]  /*6c60*/  PRMT R29, R4, 0x7632, R29 ;  /* 0x00007632041d7816 */ /* 0x001fe2000000001d */
[C---:B------:R-:W-:Y:S01]  /*6c70*/  IMAD R4, R49.reuse, UR4, RZ ;  /* 0x0000000431047c24 */ /* 0x040fe2000f8e02ff */
[----:B------:R-:W-:-:S04]  /*6c80*/  ISETP.LT.AND P4, PT, R49, UR15, !P0 ;  /* 0x0000000f31007c0c */ /* 0x000fc8000c781270 */
[----:B------:R-:W-:Y:S01]  /*6c90*/  LEA R10, P1, R4, R13, 0x1 ;  /* 0x0000000d040a7211 */ /* 0x000fe200078208ff */
[----:B------:R-:W-:Y:S01]  /*6ca0*/  @P3 STG.E.U16 desc[UR8][R30.64], R7 ;  /* 0x000000071e003986 */ /* 0x000fe2000c101508 */
[----:B------:R-:W-:Y:S02]  /*6cb0*/  PRMT R39, R11, 0x7632, R39 ;  /* 0x000076320b277816 */ /* 0x000fe40000000027 */
[----:B------:R-:W-:Y:S02]  /*6cc0*/  PRMT R40, R5, 0x7632, R40 ;  /* 0x0000763205287816 */ /* 0x000fe40000000028 */
[----:B------:R-:W-:Y:S02]  /*6cd0*/  PRMT R41, R6, 0x7632, R41 ;  /* 0x0000763206297816 */ /* 0x000fe40000000029 */
[----:B------:R-:W-:Y:S02]  /*6ce0*/  PRMT R42, R7, 0x7632, R42 ;  /* 0x00007632072a7816 */ /* 0x000fe4000000002a */
[----:B------:R-:W-:-:S02]  /*6cf0*/  LEA.HI.X.SX32 R11, R4, R3, 0x1, P1 ;  /* 0x00000003040b7211 */ /* 0x000fc400008f0eff */
[----:B------:R-:W-:Y:S01]  /*6d00*/  LEA R8, P2, R36, R13, 0x1 ;  /* 0x0000000d24087211 */ /* 0x000fe200078408ff */
[----:B------:R-:W0:Y:S01]  /*6d10*/  LDS.128 R4, [R57] ;  /* 0x0000000039047984 */ /* 0x000e220000000c00 */
[C---:B------:R-:W-:Y:S01]  /*6d20*/  ISETP.LT.AND P3, PT, R48.reuse, UR15, !P0 ;  /* 0x0000000f30007c0c */ /* 0x040fe2000c761270 */
[----:B------:R-:W-:Y:S01]  /*6d30*/  IMAD R48, R48, UR4, RZ ;  /* 0x0000000430307c24 */ /* 0x000fe2000f8e02ff */
[----:B------:R-:W-:Y:S01]  /*6d40*/  LEA.HI.X.SX32 R9, R36, R3, 0x1, P2 ;  /* 0x0000000324097211 */ /* 0x000fe200010f0eff */
[C---:B------:R-:W-:Y:S01]  /*6d50*/  IMAD R28, R47.reuse, UR4, RZ ;  /* 0x000000042f1c7c24 */ /* 0x040fe2000f8e02ff */
[----:B------:R-:W-:Y:S02]  /*6d60*/  ISETP.LT.AND P2, PT, R47, UR15, !P0 ;  /* 0x0000000f2f007c0c */ /* 0x000fe4000c741270 */
[C---:B------:R-:W-:Y:S01]  /*6d70*/  ISETP.LT.AND P1, PT, R46.reuse, UR15, !P0 ;  /* 0x0000000f2e007c0c */ /* 0x040fe2000c721270 */
[----:B------:R1:W-:Y:S01]  /*6d80*/  @P5 STG.E.U16 desc[UR8][R8.64], R56 ;  /* 0x0000003808005986 */ /* 0x0003e2000c101508 */
[----:B------:R-:W-:Y:S01]  /*6d90*/  IMAD R46, R46, UR4, RZ ;  /* 0x000000042e2e7c24 */ /* 0x000fe2000f8e02ff */
[----:B------:R-:W-:-:S02]  /*6da0*/  LEA R24, P6, R48, R13, 0x1 ;  /* 0x0000000d30187211 */ /* 0x000fc400078c08ff */
[----:B------:R-:W-:Y:S02]  /*6db0*/  @P4 STG.E.U16 desc[UR8][R10.64], R37 ;  /* 0x000000250a004986 */ /* 0x000fe4000c101508 */
[----:B------:R-:W-:Y:S02]  /*6dc0*/  LEA R26, P5, R46, R13, 0x1 ;  /* 0x0000000d2e1a7211 */ /* 0x000fe400078a08ff */
[----:B------:R-:W-:Y:S02]  /*6dd0*/  LEA.HI.X.SX32 R25, R48, R3, 0x1, P6 ;  /* 0x0000000330197211 */ /* 0x000fe400030f0eff */
[C---:B-1----:R-:W-:Y:S01]  /*6de0*/  LEA R8, P4, R28.reuse, R13, 0x1 ;  /* 0x0000000d1c087211 */ /* 0x042fe200078808ff */
[C---:B------:R-:W-:Y:S01]  /*6df0*/  IMAD R30, R45.reuse, UR4, RZ ;  /* 0x000000042d1e7c24 */ /* 0x040fe2000f8e02ff */
[----:B------:R-:W-:Y:S02]  /*6e00*/  ISETP.LT.AND P6, PT, R45, UR15, !P0 ;  /* 0x0000000f2d007c0c */ /* 0x000fe4000c7c1270 */
[-C--:B------:R-:W-:Y:S01]  /*6e10*/  LEA.HI.X.SX32 R9, R28, R3.reuse, 0x1, P4 ;  /* 0x000000031c097211 */ /* 0x080fe200020f0eff */
[----:B------:R1:W-:Y:S01]  /*6e20*/  @P3 STG.E.U16 desc[UR8][R24.64], R38 ;  /* 0x0000002618003986 */ /* 0x0003e2000c101508 */
[----:B------:R-:W-:-:S02]  /*6e30*/  LEA.HI.X.SX32 R27, R46, R3, 0x1, P5 ;  /* 0x000000032e1b7211 */ /* 0x000fc400028f0eff */
[C---:B------:R-:W-:Y:S01]  /*6e40*/  ISETP.LT.AND P4, PT, R44.reuse, UR15, !P0 ;  /* 0x0000000f2c007c0c */ /* 0x040fe2000c781270 */
[----:B------:R-:W-:Y:S01]  /*6e50*/  IMAD R44, R44, UR4, RZ ;  /* 0x000000042c2c7c24 */ /* 0x000fe2000f8e02ff */
[----:B------:R-:W-:Y:S01]  /*6e60*/  @P2 STG.E.U16 desc[UR8][R8.64], R39 ;  /* 0x0000002708002986 */ /* 0x000fe2000c101508 */
[----:B------:R-:W-:-:S03]  /*6e70*/  LEA R28, P2, R30, R13, 0x1 ;  /* 0x0000000d1e1c7211 */ /* 0x000fc600078408ff */
[----:B------:R-:W2:Y:S01]  /*6e80*/  LDS.128 R8, [R57+0x2000] ;  /* 0x0020000039087984 */ /* 0x000ea20000000c00 */
[----:B------:R-:W-:Y:S01]  /*6e90*/  IMAD R36, R35, UR4, RZ ;  /* 0x0000000423247c24 */ /* 0x000fe2000f8e02ff */
[----:B------:R-:W-:Y:S02]  /*6ea0*/  ISETP.LT.AND P3, PT, R34, UR15, !P0 ;  /* 0x0000000f22007c0c */ /* 0x000fe4000c761270 */
[----:B------:R3:W-:Y:S01]  /*6eb0*/  @P1 STG.E.U16 desc[UR8][R26.64], R29 ;  /* 0x0000001d1a001986 */ /* 0x0007e2000c101508 */
[----:B-1----:R-:W-:Y:S01]  /*6ec0*/  LEA R24, P1, R44, R13, 0x1 ;  /* 0x0000000d2c187211 */ /* 0x002fe200078208ff */
[----:B------:R-:W-:Y:S02]  /*6ed0*/  IMAD R34, R34, UR4, RZ ;  /* 0x0000000422227c24 */ /* 0x000fe4000f8e02ff */
[C---:B------:R-:W-:Y:S01]  /*6ee0*/  IMAD R38, R33.reuse, UR4, RZ ;  /* 0x0000000421267c24 */ /* 0x040fe2000f8e02ff */
[----:B------:R-:W-:Y:S02]  /*6ef0*/  LEA.HI.X.SX32 R25, R44, R3, 0x1, P1 ;  /* 0x000000032c197211 */ /* 0x000fe400008f0eff */
[----:B------:R-:W-:-:S02]  /*6f00*/  ISETP.LT.AND P1, PT, R33, UR15, !P0 ;  /* 0x0000000f21007c0c */ /* 0x000fc4000c721270 */
[----:B---3--:R-:W-:Y:S02]  /*6f10*/  LEA.HI.X.SX32 R29, R30, R3, 0x1, P2 ;  /* 0x000000031e1d7211 */ /* 0x008fe400010f0eff */
[----:B------:R-:W-:Y:S02]  /*6f20*/  ISETP.LT.AND P2, PT, R35, UR15, !P0 ;  /* 0x0000000f23007c0c */ /* 0x000fe4000c741270 */
[-C--:B------:R-:W-:Y:S01]  /*6f30*/  LEA R30, P5, R36, R13.reuse, 0x1 ;  /* 0x0000000d241e7211 */ /* 0x080fe200078a08ff */
[----:B------:R1:W-:Y:S01]  /*6f40*/  @P6 STG.E.U16 desc[UR8][R28.64], R40 ;  /* 0x000000281c006986 */ /* 0x0003e2000c101508 */
[----:B------:R-:W-:Y:S02]  /*6f50*/  LEA R26, P6, R34, R13, 0x1 ;  /* 0x0000000d221a7211 */ /* 0x000fe400078c08ff */
[-C--:B------:R-:W-:Y:S01]  /*6f60*/  LEA.HI.X.SX32 R31, R36, R3.reuse, 0x1, P5 ;  /* 0x00000003241f7211 */ /* 0x080fe200028f0eff */
[----:B------:R-:W-:Y:S01]  /*6f70*/  @P4 STG.E.U16 desc[UR8][R24.64], R41 ;  /* 0x0000002918004986 */ /* 0x000fe2000c101508 */
[----:B------:R-:W-:Y:S01]  /*6f80*/  LEA.HI.X.SX32 R27, R34, R3, 0x1, P6 ;  /* 0x00000003221b7211 */ /* 0x000fe200030f0eff */
[----:B------:R-:W-:Y:S01]  /*6f90*/  IMAD R34, R32, UR4, RZ ;  /* 0x0000000420227c24 */ /* 0x000fe2000f8e02ff */
[----:B-1----:R-:W-:-:S03]  /*6fa0*/  LEA R28, P4, R38, R13, 0x1 ;  /* 0x0000000d261c7211 */ /* 0x002fc600078808ff */
[----:B------:R1:W-:Y:S01]  /*6fb0*/  @P2 STG.E.U16 desc[UR8][R30.64], R42 ;  /* 0x0000002a1e002986 */ /* 0x0003e2000c101508 */
[C---:B------:R-:W-:Y:S01]  /*6fc0*/  IMAD R36, R23.reuse, UR4, RZ ;  /* 0x0000000417247c24 */ /* 0x040fe2000f8e02ff */
[----:B------:R-:W-:Y:S02]  /*6fd0*/  LEA.HI.X.SX32 R29, R38, R3, 0x1, P4 ;  /* 0x00000003261d7211 */ /* 0x000fe400020f0eff */
[----:B0-----:R-:W-:Y:S01]  /*6fe0*/  @P3 STG.E.U16 desc[UR8][R26.64], R4 ;  /* 0x000000041a003986 */ /* 0x001fe2000c101508 */
[----:B------:R-:W-:Y:S02]  /*6ff0*/  ISETP.LT.AND P4, PT, R32, UR15, !P0 ;  /* 0x0000000f20007c0c */ /* 0x000fe4000c781270 */
[----:B------:R-:W-:Y:S01]  /*7000*/  ISETP.LT.AND P3, PT, R23, UR15, !P0 ;  /* 0x0000000f17007c0c */ /* 0x000fe2000c761270 */
[----:B------:R0:W-:Y:S01]  /*7010*/  @P1 STG.E.U16 desc[UR8][R28.64], R5 ;  /* 0x000000051c001986 */ /* 0x0001e2000c101508 */
[----:B------:R-:W-:Y:S01]  /*7020*/  LEA R32, P2, R34, R13, 0x1 ;  /* 0x0000000d22207211 */ /* 0x000fe200078408ff */
[C---:B------:R-:W-:Y:S01]  /*7030*/  IMAD R38, R22.reuse, UR4, RZ ;  /* 0x0000000416267c24 */ /* 0x040fe2000f8e02ff */
[----:B------:R-:W-:-:S02]  /*7040*/  ISETP.LT.AND P1, PT, R22, UR15, !P0 ;  /* 0x0000000f16007c0c */ /* 0x000fc4000c721270 */
[----:B------:R-:W-:Y:S01]  /*7050*/  LEA R22, P5, R36, R13, 0x1 ;  /* 0x0000000d24167211 */ /* 0x000fe200078a08ff */
[C---:B-1----:R-:W-:Y:S01]  /*7060*/  IMAD R30, R21.reuse, UR4, RZ ;  /* 0x00000004151e7c24 */ /* 0x042fe2000f8e02ff */
[-C--:B------:R-:W-:Y:S02]  /*7070*/  LEA.HI.X.SX32 R33, R34, R3.reuse, 0x1, P2 ;  /* 0x0000000322217211 */ /* 0x080fe400010f0eff */
[----:B------:R-:W-:Y:S02]  /*7080*/  LEA.HI.X.SX32 R23, R36, R3, 0x1, P5 ;  /* 0x0000000324177211 */ /* 0x000fe400028f0eff */
[----:B------:R-:W-:Y:S01]  /*7090*/  ISETP.LT.AND P2, PT, R21, UR15, !P0 ;  /* 0x0000000f15007c0c */ /* 0x000fe2000c741270 */
[----:B------:R1:W-:Y:S01]  /*70a0*/  @P4 STG.E.U16 desc[UR8][R32.64], R6 ;  /* 0x0000000620004986 */ /* 0x0003e2000c101508 */
[-C--:B------:R-:W-:Y:S01]  /*70b0*/  LEA R24, P6, R38, R13.reuse, 0x1 ;  /* 0x0000000d26187211 */ /* 0x080fe200078c08ff */
[----:B0-----:R-:W-:Y:S01]  /*70c0*/  IMAD R28, R20, UR4, RZ ;  /* 0x00000004141c7c24 */ /* 0x001fe2000f8e02ff */
[----:B------:R-:W-:Y:S01]  /*70d0*/  LEA R26, P4, R30, R13, 0x1 ;  /* 0x0000000d1e1a7211 */ /* 0x000fe200078808ff */
[----:B------:R0:W-:Y:S01]  /*70e0*/  @P3 STG.E.U16 desc[UR8][R22.64], R7 ;  /* 0x0000000716003986 */ /* 0x0001e2000c101508 */
[----:B------:R-:W-:-:S02]  /*70f0*/  ISETP.LT.AND P3, PT, R20, UR15, !P0 ;  /* 0x0000000f14007c0c */ /* 0x000fc4000c761270 */
[-C--:B------:R-:W-:Y:S02]  /*7100*/  LEA.HI.X.SX32 R25, R38, R3.reuse, 0x1, P6 ;  /* 0x0000000326197211 */ /* 0x080fe400030f0eff */
[----:B------:R-:W-:Y:S02]  /*7110*/  LEA.HI.X.SX32 R27, R30, R3, 0x1, P4 ;  /* 0x000000031e1b7211 */ /* 0x000fe400020f0eff */
[----:B------:R-:W-:Y:S01]  /*7120*/  LEA R20, P4, R28, R13, 0x1 ;  /* 0x0000000d1c147211 */ /* 0x000fe200078808ff */
[----:B--2---:R2:W-:Y:S01]  /*7130*/  @P1 STG.E.U16 desc[UR8][R24.64], R8 ;  /* 0x0000000818001986 */ /* 0x0045e2000c101508 */
[----:B------:R-:W-:Y:S02]  /*7140*/  IMAD R30, R18, UR4, RZ ;  /* 0x00000004121e7c24 */ /* 0x000fe4000f8e02ff */
[----:B------:R-:W-:Y:S01]  /*7150*/  LEA.HI.X.SX32 R21, R28, R3, 0x1, P4 ;  /* 0x000000031c157211 */ /* 0x000fe200020f0eff */
[----:B------:R-:W-:Y:S01]  /*7160*/  @P2 STG.E.U16 desc[UR8][R26.64], R9 ;  /* 0x000000091a002986 */ /* 0x000fe2000c101508 */
[----:B------:R-:W-:Y:S01]  /*7170*/  ISETP.LT.AND P2, PT, R18, UR15, !P0 ;  /* 0x0000000f12007c0c */ /* 0x000fe2000c741270 */
[C---:B------:R-:W-:Y:S01]  /*7180*/  IMAD R28, R19.reuse, UR4, RZ ;  /* 0x00000004131c7c24 */ /* 0x040fe2000f8e02ff */
[----:B------:R-:W-:Y:S01]  /*7190*/  ISETP.LT.AND P1, PT, R19, UR15, !P0 ;  /* 0x0000000f13007c0c */ /* 0x000fe2000c721270 */
[C---:B-1----:R-:W-:Y:S01]  /*71a0*/  IMAD R32, R17.reuse, UR4, RZ ;  /* 0x0000000411207c24 */ /* 0x042fe2000f8e02ff */
[----:B------:R-:W-:Y:S01]  /*71b0*/  ISETP.LT.AND P4, PT, R17, UR15, !P0 ;  /* 0x0000000f11007c0c */ /* 0x000fe2000c781270 */
[----:B------:R1:W-:Y:S01]  /*71c0*/  @P3 STG.E.U16 desc[UR8][R20.64], R10 ;  /* 0x0000000a14003986 */ /* 0x0003e2000c101508 */
[----:B------:R-:W-:-:S02]  /*71d0*/  LEA R18, P5, R30, R13, 0x1 ;  /* 0x0000000d1e127211 */ /* 0x000fc400078a08ff */
[-C--:B0-----:R-:W-:Y:S02]  /*71e0*/  LEA R22, P3, R28, R13.reuse, 0x1 ;  /* 0x0000000d1c167211 */ /* 0x081fe400078608ff */
[----:B--2---:R-:W-:Y:S02]  /*71f0*/  LEA R24, P6, R32, R13, 0x1 ;  /* 0x0000000d20187211 */ /* 0x004fe400078c08ff */
[----:B------:R-:W-:Y:S02]  /*7200*/  PRMT R5, R4, 0x7632, R5 ;  /* 0x0000763204057816 */ /* 0x000fe40000000005 */
[-C--:B------:R-:W-:Y:S02]  /*7210*/  LEA.HI.X.SX32 R19, R30, R3.reuse, 0x1, P5 ;  /* 0x000000031e137211 */ /* 0x080fe400028f0eff */
[----:B------:R-:W-:Y:S02]  /*7220*/  LEA.HI.X.SX32 R23, R28, R3, 0x1, P3 ;  /* 0x000000031c177211 */ /* 0x000fe400018f0eff */
[----:B------:R-:W-:-:S02]  /*7230*/  PRMT R6, R5, 0x7632, R6 ;  /* 0x0000763205067816 */ /* 0x000fc40000000006 */
[----:B------:R-:W-:Y:S01]  /*7240*/  LEA.HI.X.SX32 R25, R32, R3, 0x1, P6 ;  /* 0x0000000320197211 */ /* 0x000fe200030f0eff */
[----:B-1----:R-:W-:Y:S01]  /*7250*/  IMAD R20, R16, UR4, RZ ;  /* 0x0000000410147c24 */ /* 0x002fe2000f8e02ff */
[----:B------:R-:W-:Y:S01]  /*7260*/  @P2 STG.E.U16 desc[UR8][R18.64], R11 ;  /* 0x0000000b12002986 */ /* 0x000fe2000c101508 */
[----:B------:R-:W-:-:S03]  /*7270*/  IMAD R26, R14, UR4, RZ ;  /* 0x000000040e1a7c24 */ /* 0x000fc6000f8e02ff */
[----:B------:R0:W-:Y:S01]  /*7280*/  @P1 STG.E.U16 desc[UR8][R22.64], R5 ;  /* 0x0000000516001986 */ /* 0x0001e2000c101508 */
[C---:B------:R-:W-:Y:S01]  /*7290*/  IMAD R28, R15.reuse, UR4, RZ ;  /* 0x000000040f1c7c24 */ /* 0x040fe2000f8e02ff */
[-C--:B------:R-:W-:Y:S02]  /*72a0*/  LEA R4, P6, R20, R13.reuse, 0x1 ;  /* 0x0000000d14047211 */ /* 0x080fe400078c08ff */
[----:B------:R1:W-:Y:S01]  /*72b0*/  @P4 STG.E.U16 desc[UR8][R24.64], R6 ;  /* 0x0000000618004986 */ /* 0x0003e2000c101508 */
[----:B------:R-:W-:Y:S01]  /*72c0*/  ISETP.LT.AND P4, PT, R14, UR15, !P0 ;  /* 0x0000000f0e007c0c */ /* 0x000fe2000c781270 */
[----:B------:R-:W-:Y:S01]  /*72d0*/  IMAD R32, R0, UR4, RZ ;  /* 0x0000000400207c24 */ /* 0x000fe2000f8e02ff */
[----:B------:R-:W-:Y:S02]  /*72e0*/  LEA R14, P1, R26, R13, 0x1 ;  /* 0x0000000d1a0e7211 */ /* 0x000fe400078208ff */
[----:B------:R-:W-:Y:S02]  /*72f0*/  ISETP.LT.AND P5, PT, R16, UR15, !P0 ;  /* 0x0000000f10007c0c */ /* 0x000fe4000c7a1270 */
[----:B------:R-:W-:-:S02]  /*7300*/  ISETP.LT.AND P3, PT, R15, UR15, !P0 ;  /* 0x0000000f0f007c0c */ /* 0x000fc4000c761270 */
[----:B------:R-:W-:Y:S02]  /*7310*/  LEA R16, P2, R28, R13, 0x1 ;  /* 0x0000000d1c107211 */ /* 0x000fe400078408ff */
[-C--:B0-----:R-:W-:Y:S02]  /*7320*/  LEA.HI.X.SX32 R5, R20, R3.reuse, 0x1, P6 ;  /* 0x0000000314057211 */ /* 0x081fe400030f0eff */
[----:B------:R-:W-:Y:S02]  /*7330*/  LEA.HI.X.SX32 R15, R26, R3, 0x1, P1 ;  /* 0x000000031a0f7211 */ /* 0x000fe400008f0eff */
[----:B------:R-:W-:Y:S01]  /*7340*/  LEA R20, P1, R32, R13, 0x1 ;  /* 0x0000000d20147211 */ /* 0x000fe200078208ff */
[----:B------:R-:W-:Y:S01]  /*7350*/  IMAD R30, R12, UR4, RZ ;  /* 0x000000040c1e7c24 */ /* 0x000fe2000f8e02ff */
[----:B------:R-:W-:Y:S02]  /*7360*/  LEA.HI.X.SX32 R17, R28, R3, 0x1, P2 ;  /* 0x000000031c117211 */ /* 0x000fe400010f0eff */
[----:B------:R-:W-:-:S02]  /*7370*/  ISETP.LT.AND P2, PT, R12, UR15, !P0 ;  /* 0x0000000f0c007c0c */ /* 0x000fc4000c741270 */
[----:B------:R-:W-:Y:S02]  /*7380*/  LEA.HI.X.SX32 R21, R32, R3, 0x1, P1 ;  /* 0x0000000320157211 */ /* 0x000fe400008f0eff */
[----:B------:R-:W-:Y:S02]  /*7390*/  ISETP.LT.AND P1, PT, R0, UR15, !P0 ;  /* 0x0000000f00007c0c */ /* 0x000fe4000c721270 */
[----:B------:R-:W-:Y:S02]  /*73a0*/  ISETP.LT.AND P0, PT, R2, UR15, !P0 ;  /* 0x0000000f02007c0c */ /* 0x000fe4000c701270 */
[----:B------:R-:W-:Y:S02]  /*73b0*/  LEA R18, P6, R30, R13, 0x1 ;  /* 0x0000000d1e127211 */ /* 0x000fe400078c08ff */
[----:B-1----:R-:W-:Y:S02]  /*73c0*/  PRMT R6, R6, 0x7632, R6 ;  /* 0x0000763206067816 */ /* 0x002fe40000000006 */
[----:B------:R-:W-:Y:S01]  /*73d0*/  PRMT R7, R7, 0x7632, R7 ;  /* 0x0000763207077816 */ /* 0x000fe20000000007 */
[----:B------:R-:W-:Y:S01]  /*73e0*/  IMAD R22, R2, UR4, RZ ;  /* 0x0000000402167c24 */ /* 0x000fe2000f8e02ff */
[----:B------:R-:W-:-:S02]  /*73f0*/  PRMT R8, R8, 0x7632, R8 ;  /* 0x0000763208087816 */ /* 0x000fc40000000008 */
[----:B------:R-:W-:Y:S02]  /*7400*/  LEA.HI.X.SX32 R19, R30, R3, 0x1, P6 ;  /* 0x000000031e137211 */ /* 0x000fe400030f0eff */
[----:B------:R-:W-:Y:S01]  /*7410*/  PRMT R9, R9, 0x7632, R9 ;  /* 0x0000763209097816 */ /* 0x000fe20000000009 */
[----:B------:R0:W-:Y:S01]  /*7420*/  @P5 STG.E.U16 desc[UR8][R4.64], R6 ;  /* 0x0000000604005986 */ /* 0x0001e2000c101508 */
[----:B------:R-:W-:-:S03]  /*7430*/  PRMT R10, R10, 0x7632, R10 ;  /* 0x000076320a0a7816 */ /* 0x000fc6000000000a */
[----:B------:R0:W-:Y:S01]  /*7440*/  @P4 STG.E.U16 desc[UR8][R14.64], R7 ;  /* 0x000000070e004986 */ /* 0x0001e2000c101508 */
[----:B------:R-:W-:-:S03]  /*7450*/  LEA R12, P6, R22, R13, 0x1 ;  /* 0x0000000d160c7211 */ /* 0x000fc600078c08ff */
[----:B------:R0:W-:Y:S04]  /*7460*/  @P3 STG.E.U16 desc[UR8][R16.64], R8 ;  /* 0x0000000810003986 */ /* 0x0001e8000c101508 */
[----:B------:R0:W-:Y:S01]  /*7470*/  @P2 STG.E.U16 desc[UR8][R18.64], R9 ;  /* 0x0000000912002986 */ /* 0x0001e2000c101508 */
[----:B------:R-:W-:-:S03]  /*7480*/  LEA.HI.X.SX32 R13, R22, R3, 0x1, P6 ;  /* 0x00000003160d7211 */ /* 0x000fc600030f0eff */
[----:B------:R0:W-:Y:S01]  /*7490*/  @P1 STG.E.U16 desc[UR8][R20.64], R10 ;  /* 0x0000000a14001986 */ /* 0x0001e2000c101508 */
[----:B------:R-:W-:Y:S05]  /*74a0*/  @!P0 EXIT ;  /* 0x000000000000894d */ /* 0x000fea0003800000 */
[----:B0-----:R-:W-:-:S05]  /*74b0*/  PRMT R6, R11, 0x7632, R6 ;  /* 0x000076320b067816 */ /* 0x001fca0000000006 */
[----:B------:R-:W-:Y:S01]  /*74c0*/  STG.E.U16 desc[UR8][R12.64], R6 ;  /* 0x000000060c007986 */ /* 0x000fe2000c101508 */
[----:B------:R-:W-:Y:S05]  /*74d0*/  EXIT ;  /* 0x000000000000794d */ /* 0x000fea0003800000 */
.L_x_3:
[----:B------:R-:W-:-:S00]  /*74e0*/  BRA `(.L_x_3) ;  /* 0xfffffffc00fc7947 */ /* 0x000fc0000383ffff */
[----:B------:R-:W-:-:S00]  /*74f0*/  NOP ;  /* 0x0000000000007918 */ /* 0x000fc00000000000 */
        /* <DEDUP_REMOVED lines=8> */
.L_x_4:


//--------------------- .nv.shared.matmul_kernel  --------------------------
	.section	.nv.shared.matmul_kernel,"aw",@nobits
	.sectionflags	@""
	.align	16
	.zero		1024


//--------------------- .nv.shared.reserved.0     --------------------------
	.section	.nv.shared.reserved.0,"aw",@nobits
	.weak		__nv_reservedSMEM_offset_0_alias
	.size		__nv_reservedSMEM_offset_0_alias, 0, 64
	.other		__nv_reservedSMEM_offset_0_alias,@"STO_CUDA_RESERVED_SHARED STV_DEFAULT"
__nv_reservedSMEM_offset_0_alias:
	.zero		0
	.zero		64


//--------------------- .nv.constant0.matmul_kernel --------------------------
	.section	.nv.constant0.matmul_kernel,"a",@progbits
	.sectionflags	@""
	.align	4
.nv.constant0.matmul_kernel:
	.zero		976


//--------------------- SYMBOLS --------------------------

	.type		.nv.reservedSmem.offset0,@object
	.size		.nv.reservedSmem.offset0,0x4
	.type		.nv.reservedSmem.cap,@object
	.size		.nv.reservedSmem.cap,0x4
